	.target	sm_90a

	.elftype	@"ET_EXEC"


//--------------------- .note.nv.tkinfo           --------------------------
	.section	.note.nv.tkinfo,"",@"SHT_NOTE"
	.sectionflags	@"SHF_NOTE_NV_TKINFO"
	.tkinfo
        /*0018*/ 	.word	0x00000002
        /*0030*/ 	.string	""
        /*0030*/ 	.string	"ptxas"
        /*0030*/ 	.string	"Cuda compilation tools, release 13.0, V13.0.88"
        /*0030*/ 	.string	"Build cuda_13.0.r13.0/compiler.36424714_0"
        /*0030*/ 	.string	"-arch sm_90a -m 64 "



//--------------------- .note.nv.cuinfo           --------------------------
	.section	.note.nv.cuinfo,"",@"SHT_NOTE"
	.sectionflags	@"SHF_NOTE_NV_CUINFO"
        /*0018*/ 	.short	0x0002
        /*001a*/ 	.short	0x005a
        /*001c*/ 	.short	0x0082
	.zero		2


//--------------------- .nv.info                  --------------------------
	.section	.nv.info,"",@"SHT_CUDA_INFO"
	.align	4


	//----- nvinfo : EIATTR_REGCOUNT
	.align		4
        /*0000*/ 	.byte	0x04, 0x2f
        /*0002*/ 	.short	(.L_12 - .L_11)
	.align		4
.L_11:
        /*0004*/ 	.word	index@(_ZN7cutlass13device_kernelINS_4conv6kernel13ConvUniversalINS1_16ConvProblemShapeILNS1_8OperatorE0ELi2EEENS1_10collective14CollectiveConvINS1_46MainloopSm90TmaGmmaWarpSpecializedImplicitGemmILS5_0ELi56ELi2EN4cute5tupleIJNSA_1CILi1EEESD_SD_EEENS1_36KernelImplicitTmaWarpSpecializedSm90ELi1EEENSB_IJNSC_ILi64EEESH_NSB_IJNSC_ILi32EEEEEEEEENS_12float_e4m3_tESL_NSA_8TiledMMAINSA_8MMA_AtomIJNSA_4SM904GMMA30MMA_64x64x32_F32E4M3E4M3_SS_TNILNSP_7ScaleInE1ELSR_1EEEEEENSA_6LayoutISE_NSB_IJNSC_ILi0EEESV_SV_EEEEENSB_IJNSA_10UnderscoreESY_SY_EEEEENS7_6detail26Sm90ImplicitGemmTileTraitsINSA_20SM90_TMA_LOAD_IM2COLENSA_14ComposedLayoutINSA_7SwizzleILi1ELi4ELi3EEENSA_18smem_ptr_flag_bitsILi8EEENSU_INSB_IJNSB_IJNSC_ILi8EEES19_EEENSB_IJSI_SD_EEENSB_IJSD_NSC_ILi56EEEEEEEEENSB_IJNSB_IJSI_NSC_ILi256EEEEEENSB_IJSD_SV_EEENSB_IJSV_NSC_ILi2048EEEEEEEEEEEEEvEENS12_INSA_13SM90_TMA_LOADES1M_vEEEENS_8epilogue10collective6detail29Sm90TmaWarpSpecializedAdapterINS1S_15DefaultEpilogueISL_NSB_IJNSB_IJlllEEESD_SV_EEES1X_NS1R_6thread17LinearCombinationISL_Li1EffLNS1Y_9ScaleType4KindE0ELNS_15FloatRoundStyleE2ESL_EENS_4gemm15EpilogueDefaultEEEEEvvEEEEvNT_6ParamsE)
        /*0008*/ 	.word	0x0000003a


	//----- nvinfo : EIATTR_FRAME_SIZE
	.align		4
.L_12:
        /*000c*/ 	.byte	0x04, 0x11
        /*000e*/ 	.short	(.L_14 - .L_13)
	.align		4
.L_13:
        /*0010*/ 	.word	index@(_ZN7cutlass13device_kernelINS_4conv6kernel13ConvUniversalINS1_16ConvProblemShapeILNS1_8OperatorE0ELi2EEENS1_10collective14CollectiveConvINS1_46MainloopSm90TmaGmmaWarpSpecializedImplicitGemmILS5_0ELi56ELi2EN4cute5tupleIJNSA_1CILi1EEESD_SD_EEENS1_36KernelImplicitTmaWarpSpecializedSm90ELi1EEENSB_IJNSC_ILi64EEESH_NSB_IJNSC_ILi32EEEEEEEEENS_12float_e4m3_tESL_NSA_8TiledMMAINSA_8MMA_AtomIJNSA_4SM904GMMA30MMA_64x64x32_F32E4M3E4M3_SS_TNILNSP_7ScaleInE1ELSR_1EEEEEENSA_6LayoutISE_NSB_IJNSC_ILi0EEESV_SV_EEEEENSB_IJNSA_10UnderscoreESY_SY_EEEEENS7_6detail26Sm90ImplicitGemmTileTraitsINSA_20SM90_TMA_LOAD_IM2COLENSA_14ComposedLayoutINSA_7SwizzleILi1ELi4ELi3EEENSA_18smem_ptr_flag_bitsILi8EEENSU_INSB_IJNSB_IJNSC_ILi8EEES19_EEENSB_IJSI_SD_EEENSB_IJSD_NSC_ILi56EEEEEEEEENSB_IJNSB_IJSI_NSC_ILi256EEEEEENSB_IJSD_SV_EEENSB_IJSV_NSC_ILi2048EEEEEEEEEEEEEvEENS12_INSA_13SM90_TMA_LOADES1M_vEEEENS_8epilogue10collective6detail29Sm90TmaWarpSpecializedAdapterINS1S_15DefaultEpilogueISL_NSB_IJNSB_IJlllEEESD_SV_EEES1X_NS1R_6thread17LinearCombinationISL_Li1EffLNS1Y_9ScaleType4KindE0ELNS_15FloatRoundStyleE2ESL_EENS_4gemm15EpilogueDefaultEEEEEvvEEEEvNT_6ParamsE)
        /*0014*/ 	.word	0x00000000


	//----- nvinfo : EIATTR_MIN_STACK_SIZE
	.align		4
.L_14:
        /*0018*/ 	.byte	0x04, 0x12
        /*001a*/ 	.short	(.L_16 - .L_15)
	.align		4
.L_15:
        /*001c*/ 	.word	index@(_ZN7cutlass13device_kernelINS_4conv6kernel13ConvUniversalINS1_16ConvProblemShapeILNS1_8OperatorE0ELi2EEENS1_10collective14CollectiveConvINS1_46MainloopSm90TmaGmmaWarpSpecializedImplicitGemmILS5_0ELi56ELi2EN4cute5tupleIJNSA_1CILi1EEESD_SD_EEENS1_36KernelImplicitTmaWarpSpecializedSm90ELi1EEENSB_IJNSC_ILi64EEESH_NSB_IJNSC_ILi32EEEEEEEEENS_12float_e4m3_tESL_NSA_8TiledMMAINSA_8MMA_AtomIJNSA_4SM904GMMA30MMA_64x64x32_F32E4M3E4M3_SS_TNILNSP_7ScaleInE1ELSR_1EEEEEENSA_6LayoutISE_NSB_IJNSC_ILi0EEESV_SV_EEEEENSB_IJNSA_10UnderscoreESY_SY_EEEEENS7_6detail26Sm90ImplicitGemmTileTraitsINSA_20SM90_TMA_LOAD_IM2COLENSA_14ComposedLayoutINSA_7SwizzleILi1ELi4ELi3EEENSA_18smem_ptr_flag_bitsILi8EEENSU_INSB_IJNSB_IJNSC_ILi8EEES19_EEENSB_IJSI_SD_EEENSB_IJSD_NSC_ILi56EEEEEEEEENSB_IJNSB_IJSI_NSC_ILi256EEEEEENSB_IJSD_SV_EEENSB_IJSV_NSC_ILi2048EEEEEEEEEEEEEvEENS12_INSA_13SM90_TMA_LOADES1M_vEEEENS_8epilogue10collective6detail29Sm90TmaWarpSpecializedAdapterINS1S_15DefaultEpilogueISL_NSB_IJNSB_IJlllEEESD_SV_EEES1X_NS1R_6thread17LinearCombinationISL_Li1EffLNS1Y_9ScaleType4KindE0ELNS_15FloatRoundStyleE2ESL_EENS_4gemm15EpilogueDefaultEEEEEvvEEEEvNT_6ParamsE)
        /*0020*/ 	.word	0x00000000
.L_16:


//--------------------- .nv.compat                --------------------------
	.section	.nv.compat,"",@"SHT_CUDA_COMPAT_INFO"
	.align	4
        /*0000*/ 	.byte	0x02, 0x09, 0x01, 0x00, 0x02, 0x02, 0x04, 0x00, 0x02, 0x05, 0x05, 0x00, 0x03, 0x07, 0x01, 0x01
        /*0010*/ 	.byte	0x02, 0x03, 0x01, 0x00, 0x02, 0x06, 0x01, 0x00, 0x04, 0x0b, 0x08, 0x00, 0x00, 0x00, 0x00, 0x00
        /*0020*/ 	.byte	0x00, 0x00, 0x00, 0x00


//--------------------- .nv.info._ZN7cutlass13device_kernelINS_4conv6kernel13ConvUniversalINS1_16ConvProblemShapeILNS1_8OperatorE0ELi2EEENS1_10collective14CollectiveConvINS1_46MainloopSm90TmaGmmaWarpSpecializedImplicitGemmILS5_0ELi56ELi2EN4cute5tupleIJNSA_1CILi1EEESD_SD_EEENS1_36KernelImplicitTmaWarpSpecializedSm90ELi1EEENSB_IJNSC_ILi64EEESH_NSB_IJNSC_ILi32EEEEEEEEENS_12float_e4m3_tESL_NSA_8TiledMMAINSA_8MMA_AtomIJNSA_4SM904GMMA30MMA_64x64x32_F32E4M3E4M3_SS_TNILNSP_7ScaleInE1ELSR_1EEEEEENSA_6LayoutISE_NSB_IJNSC_ILi0EEESV_SV_EEEEENSB_IJNSA_10UnderscoreESY_SY_EEEEENS7_6detail26Sm90ImplicitGemmTileTraitsINSA_20SM90_TMA_LOAD_IM2COLENSA_14ComposedLayoutINSA_7SwizzleILi1ELi4ELi3EEENSA_18smem_ptr_flag_bitsILi8EEENSU_INSB_IJNSB_IJNSC_ILi8EEES19_EEENSB_IJSI_SD_EEENSB_IJSD_NSC_ILi56EEEEEEEEENSB_IJNSB_IJSI_NSC_ILi256EEEEEENSB_IJSD_SV_EEENSB_IJSV_NSC_ILi2048EEEEEEEEEEEEEvEENS12_INSA_13SM90_TMA_LOADES1M_vEEEENS_8epilogue10collective6detail29Sm90TmaWarpSpecializedAdapterINS1S_15DefaultEpilogueISL_NSB_IJNSB_IJlllEEESD_SV_EEES1X_NS1R_6thread17LinearCombinationISL_Li1EffLNS1Y_9ScaleType4KindE0ELNS_15FloatRoundStyleE2ESL_EENS_4gemm15EpilogueDefaultEEEEEvvEEEEvNT_6ParamsE --------------------------
	.section	.nv.info._ZN7cutlass13device_kernelINS_4conv6kernel13ConvUniversalINS1_16ConvProblemShapeILNS1_8OperatorE0ELi2EEENS1_10collective14CollectiveConvINS1_46MainloopSm90TmaGmmaWarpSpecializedImplicitGemmILS5_0ELi56ELi2EN4cute5tupleIJNSA_1CILi1EEESD_SD_EEENS1_36KernelImplicitTmaWarpSpecializedSm90ELi1EEENSB_IJNSC_ILi64EEESH_NSB_IJNSC_ILi32EEEEEEEEENS_12float_e4m3_tESL_NSA_8TiledMMAINSA_8MMA_AtomIJNSA_4SM904GMMA30MMA_64x64x32_F32E4M3E4M3_SS_TNILNSP_7ScaleInE1ELSR_1EEEEEENSA_6LayoutISE_NSB_IJNSC_ILi0EEESV_SV_EEEEENSB_IJNSA_10UnderscoreESY_SY_EEEEENS7_6detail26Sm90ImplicitGemmTileTraitsINSA_20SM90_TMA_LOAD_IM2COLENSA_14ComposedLayoutINSA_7SwizzleILi1ELi4ELi3EEENSA_18smem_ptr_flag_bitsILi8EEENSU_INSB_IJNSB_IJNSC_ILi8EEES19_EEENSB_IJSI_SD_EEENSB_IJSD_NSC_ILi56EEEEEEEEENSB_IJNSB_IJSI_NSC_ILi256EEEEEENSB_IJSD_SV_EEENSB_IJSV_NSC_ILi2048EEEEEEEEEEEEEvEENS12_INSA_13SM90_TMA_LOADES1M_vEEEENS_8epilogue10collective6detail29Sm90TmaWarpSpecializedAdapterINS1S_15DefaultEpilogueISL_NSB_IJNSB_IJlllEEESD_SV_EEES1X_NS1R_6thread17LinearCombinationISL_Li1EffLNS1Y_9ScaleType4KindE0ELNS_15FloatRoundStyleE2ESL_EENS_4gemm15EpilogueDefaultEEEEEvvEEEEvNT_6ParamsE,"",@"SHT_CUDA_INFO"
	.sectionflags	@""
	.align	4


	//----- nvinfo : EIATTR_CUDA_API_VERSION
	.align		4
        /*0000*/ 	.byte	0x04, 0x37
        /*0002*/ 	.short	(.L_18 - .L_17)
.L_17:
        /*0004*/ 	.word	0x00000082


	//----- nvinfo : EIATTR_KPARAM_INFO
	.align		4
.L_18:
        /*0008*/ 	.byte	0x04, 0x17
        /*000a*/ 	.short	(.L_20 - .L_19)
.L_19:
        /*000c*/ 	.word	0x00000000
        /*0010*/ 	.short	0x0000
        /*0012*/ 	.short	0x0070
        /*0014*/ 	.byte	0x00, 0xf0, 0x01, 0x0e


	//----- nvinfo : EIATTR_SPARSE_MMA_MASK
	.align		4
.L_20:
        /*0018*/ 	.byte	0x03, 0x50
        /*001a*/ 	.short	0x0000


	//----- nvinfo : EIATTR_MAXREG_COUNT
	.align		4
        /*001c*/ 	.byte	0x03, 0x1b
        /*001e*/ 	.short	0x00ff


	//----- nvinfo : EIATTR_NUM_BARRIERS
	.align		4
        /*0020*/ 	.byte	0x02, 0x4c
        /*0022*/ 	.byte	0x01
	.zero		1


	//----- nvinfo : EIATTR_MERCURY_ISA_VERSION
	.align		4
        /*0024*/ 	.byte	0x03, 0x5f
        /*0026*/ 	.short	0x0101


	//----- nvinfo : EIATTR_COOP_GROUP_MASK_REGIDS
	.align		4
        /*0028*/ 	.byte	0x04, 0x29
        /*002a*/ 	.short	(.L_22 - .L_21)


	//   ....[0]....
.L_21:
        /*002c*/ 	.word	0xffffffff


	//   ....[1]....
        /*0030*/ 	.word	0xffffffff


	//   ....[2]....
        /*0034*/ 	.word	0xffffffff


	//----- nvinfo : EIATTR_COOP_GROUP_INSTR_OFFSETS
	.align		4
.L_22:
        /*0038*/ 	.byte	0x04, 0x28
        /*003a*/ 	.short	(.L_24 - .L_23)


	//   ....[0]....
.L_23:
        /*003c*/ 	.word	0x00000060


	//   ....[1]....
        /*0040*/ 	.word	0x00000070


	//   ....[2]....
        /*0044*/ 	.word	0x00000130


	//----- nvinfo : EIATTR_MBARRIER_INSTR_OFFSETS
	.align		4
.L_24:
        /*0048*/ 	.byte	0x04, 0x39
        /*004a*/ 	.short	(.L_26 - .L_25)


	//   ....[0]....
.L_25:
        /*004c*/ 	.word	0x00000270
        /*0050*/ 	.word	0x000000ff
        /*0054*/ 	.word	0x00038000
        /*0058*/ 	.short	0x0100
        /*005a*/ 	.byte	0x08
	.zero		1


	//   ....[1]....
        /*005c*/ 	.word	0x00000280
        /*0060*/ 	.word	0x000000ff
        /*0064*/ 	.word	0x000381c0
        /*0068*/ 	.short	0x0100
        /*006a*/ 	.byte	0x08
	.zero		1


	//   ....[2]....
        /*006c*/ 	.word	0x00000290
        /*0070*/ 	.word	0x000000ff
        /*0074*/ 	.word	0x00038008
        /*0078*/ 	.short	0x0100
        /*007a*/ 	.byte	0x08
	.zero		1


	//   ....[3]....
        /*007c*/ 	.word	0x000002a0
        /*0080*/ 	.word	0x000000ff
        /*0084*/ 	.word	0x000381c8
        /*0088*/ 	.short	0x0100
        /*008a*/ 	.byte	0x08
	.zero		1


	//   ....[4]....
        /*008c*/ 	.word	0x000002b0
        /*0090*/ 	.word	0x000000ff
        /*0094*/ 	.word	0x00038010
        /*0098*/ 	.short	0x0100
        /*009a*/ 	.byte	0x08
	.zero		1


	//   ....[5]....
        /*009c*/ 	.word	0x000002c0
        /*00a0*/ 	.word	0x000000ff
        /*00a4*/ 	.word	0x000381d0
        /*00a8*/ 	.short	0x0100
        /*00aa*/ 	.byte	0x08
	.zero		1


	//   ....[6]....
        /*00ac*/ 	.word	0x000002d0
        /*00b0*/ 	.word	0x000000ff
        /*00b4*/ 	.word	0x00038018
        /*00b8*/ 	.short	0x0100
        /*00ba*/ 	.byte	0x08
	.zero		1


	//   ....[7]....
        /*00bc*/ 	.word	0x000002e0
        /*00c0*/ 	.word	0x000000ff
        /*00c4*/ 	.word	0x000381d8
        /*00c8*/ 	.short	0x0100
        /*00ca*/ 	.byte	0x08
	.zero		1


	//   ....[8]....
        /*00cc*/ 	.word	0x000002f0
        /*00d0*/ 	.word	0x000000ff
        /*00d4*/ 	.word	0x00038020
        /*00d8*/ 	.short	0x0100
        /*00da*/ 	.byte	0x08
	.zero		1


	//   ....[9]....
        /*00dc*/ 	.word	0x00000300
        /*00e0*/ 	.word	0x000000ff
        /*00e4*/ 	.word	0x000381e0
        /*00e8*/ 	.short	0x0100
        /*00ea*/ 	.byte	0x08
	.zero		1


	//   ....[10]....
        /*00ec*/ 	.word	0x00000310
        /*00f0*/ 	.word	0x000000ff
        /*00f4*/ 	.word	0x00038028
        /*00f8*/ 	.short	0x0100
        /*00fa*/ 	.byte	0x08
	.zero		1


	//   ....[11]....
        /*00fc*/ 	.word	0x00000320
        /*0100*/ 	.word	0x000000ff
        /*0104*/ 	.word	0x000381e8
        /*0108*/ 	.short	0x0100
        /*010a*/ 	.byte	0x08
	.zero		1


	//   ....[12]....
        /*010c*/ 	.word	0x00000330
        /*0110*/ 	.word	0x000000ff
        /*0114*/ 	.word	0x00038030
        /*0118*/ 	.short	0x0100
        /*011a*/ 	.byte	0x08
	.zero		1


	//   ....[13]....
        /*011c*/ 	.word	0x00000340
        /*0120*/ 	.word	0x000000ff
        /*0124*/ 	.word	0x000381f0
        /*0128*/ 	.short	0x0100
        /*012a*/ 	.byte	0x08
	.zero		1


	//   ....[14]....
        /*012c*/ 	.word	0x00000350
        /*0130*/ 	.word	0x000000ff
        /*0134*/ 	.word	0x00038038
        /*0138*/ 	.short	0x0100
        /*013a*/ 	.byte	0x08
	.zero		1


	//   ....[15]....
        /*013c*/ 	.word	0x00000360
        /*0140*/ 	.word	0x000000ff
        /*0144*/ 	.word	0x000381f8
        /*0148*/ 	.short	0x0100
        /*014a*/ 	.byte	0x08
	.zero		1


	//   ....[16]....
        /*014c*/ 	.word	0x00000370
        /*0150*/ 	.word	0x000000ff
        /*0154*/ 	.word	0x00038040
        /*0158*/ 	.short	0x0100
        /*015a*/ 	.byte	0x08
	.zero		1


	//   ....[17]....
        /*015c*/ 	.word	0x00000380
        /*0160*/ 	.word	0x000000ff
        /*0164*/ 	.word	0x00038200
        /*0168*/ 	.short	0x0100
        /*016a*/ 	.byte	0x08
	.zero		1


	//   ....[18]....
        /*016c*/ 	.word	0x00000390
        /*0170*/ 	.word	0x000000ff
        /*0174*/ 	.word	0x00038048
        /*0178*/ 	.short	0x0100
        /*017a*/ 	.byte	0x08
	.zero		1


	//   ....[19]....
        /*017c*/ 	.word	0x000003a0
        /*0180*/ 	.word	0x000000ff
        /*0184*/ 	.word	0x00038208
        /*0188*/ 	.short	0x0100
        /*018a*/ 	.byte	0x08
	.zero		1


	//   ....[20]....
        /*018c*/ 	.word	0x000003b0
        /*0190*/ 	.word	0x000000ff
        /*0194*/ 	.word	0x00038050
        /*0198*/ 	.short	0x0100
        /*019a*/ 	.byte	0x08
	.zero		1


	//   ....[21]....
        /*019c*/ 	.word	0x000003c0
        /*01a0*/ 	.word	0x000000ff
        /*01a4*/ 	.word	0x00038210
        /*01a8*/ 	.short	0x0100
        /*01aa*/ 	.byte	0x08
	.zero		1


	//   ....[22]....
        /*01ac*/ 	.word	0x000003d0
        /*01b0*/ 	.word	0x000000ff
        /*01b4*/ 	.word	0x00038058
        /*01b8*/ 	.short	0x0100
        /*01ba*/ 	.byte	0x08
	.zero		1


	//   ....[23]....
        /*01bc*/ 	.word	0x000003e0
        /*01c0*/ 	.word	0x000000ff
        /*01c4*/ 	.word	0x00038218
        /*01c8*/ 	.short	0x0100
        /*01ca*/ 	.byte	0x08
	.zero		1


	//   ....[24]....
        /*01cc*/ 	.word	0x000003f0
        /*01d0*/ 	.word	0x000000ff
        /*01d4*/ 	.word	0x00038060
        /*01d8*/ 	.short	0x0100
        /*01da*/ 	.byte	0x08
	.zero		1


	//   ....[25]....
        /*01dc*/ 	.word	0x00000400
        /*01e0*/ 	.word	0x000000ff
        /*01e4*/ 	.word	0x00038220
        /*01e8*/ 	.short	0x0100
        /*01ea*/ 	.byte	0x08
	.zero		1


	//   ....[26]....
        /*01ec*/ 	.word	0x00000410
        /*01f0*/ 	.word	0x000000ff
        /*01f4*/ 	.word	0x00038068
        /*01f8*/ 	.short	0x0100
        /*01fa*/ 	.byte	0x08
	.zero		1


	//   ....[27]....
        /*01fc*/ 	.word	0x00000420
        /*0200*/ 	.word	0x000000ff
        /*0204*/ 	.word	0x00038228
        /*0208*/ 	.short	0x0100
        /*020a*/ 	.byte	0x08
	.zero		1


	//   ....[28]....
        /*020c*/ 	.word	0x00000430
        /*0210*/ 	.word	0x000000ff
        /*0214*/ 	.word	0x00038070
        /*0218*/ 	.short	0x0100
        /*021a*/ 	.byte	0x08
	.zero		1


	//   ....[29]....
        /*021c*/ 	.word	0x00000440
        /*0220*/ 	.word	0x000000ff
        /*0224*/ 	.word	0x00038230
        /*0228*/ 	.short	0x0100
        /*022a*/ 	.byte	0x08
	.zero		1


	//   ....[30]....
        /*022c*/ 	.word	0x00000450
        /*0230*/ 	.word	0x000000ff
        /*0234*/ 	.word	0x00038078
        /*0238*/ 	.short	0x0100
        /*023a*/ 	.byte	0x08
	.zero		1


	//   ....[31]....
        /*023c*/ 	.word	0x00000460
        /*0240*/ 	.word	0x000000ff
        /*0244*/ 	.word	0x00038238
        /*0248*/ 	.short	0x0100
        /*024a*/ 	.byte	0x08
	.zero		1


	//   ....[32]....
        /*024c*/ 	.word	0x00000470
        /*0250*/ 	.word	0x000000ff
        /*0254*/ 	.word	0x00038080
        /*0258*/ 	.short	0x0100
        /*025a*/ 	.byte	0x08
	.zero		1


	//   ....[33]....
        /*025c*/ 	.word	0x00000480
        /*0260*/ 	.word	0x000000ff
        /*0264*/ 	.word	0x00038240
        /*0268*/ 	.short	0x0100
        /*026a*/ 	.byte	0x08
	.zero		1


	//   ....[34]....
        /*026c*/ 	.word	0x00000490
        /*0270*/ 	.word	0x000000ff
        /*0274*/ 	.word	0x00038088
        /*0278*/ 	.short	0x0100
        /*027a*/ 	.byte	0x08
	.zero		1


	//   ....[35]....
        /*027c*/ 	.word	0x000004a0
        /*0280*/ 	.word	0x000000ff
        /*0284*/ 	.word	0x00038248
        /*0288*/ 	.short	0x0100
        /*028a*/ 	.byte	0x08
	.zero		1


	//   ....[36]....
        /*028c*/ 	.word	0x000004b0
        /*0290*/ 	.word	0x000000ff
        /*0294*/ 	.word	0x00038090
        /*0298*/ 	.short	0x0100
        /*029a*/ 	.byte	0x08
	.zero		1


	//   ....[37]....
        /*029c*/ 	.word	0x000004c0
        /*02a0*/ 	.word	0x000000ff
        /*02a4*/ 	.word	0x00038250
        /*02a8*/ 	.short	0x0100
        /*02aa*/ 	.byte	0x08
	.zero		1


	//   ....[38]....
        /*02ac*/ 	.word	0x000004d0
        /*02b0*/ 	.word	0x000000ff
        /*02b4*/ 	.word	0x00038098
        /*02b8*/ 	.short	0x0100
        /*02ba*/ 	.byte	0x08
	.zero		1


	//   ....[39]....
        /*02bc*/ 	.word	0x000004e0
        /*02c0*/ 	.word	0x000000ff
        /*02c4*/ 	.word	0x00038258
        /*02c8*/ 	.short	0x0100
        /*02ca*/ 	.byte	0x08
	.zero		1


	//   ....[40]....
        /*02cc*/ 	.word	0x000004f0
        /*02d0*/ 	.word	0x000000ff
        /*02d4*/ 	.word	0x000380a0
        /*02d8*/ 	.short	0x0100
        /*02da*/ 	.byte	0x08
	.zero		1


	//   ....[41]....
        /*02dc*/ 	.word	0x00000500
        /*02e0*/ 	.word	0x000000ff
        /*02e4*/ 	.word	0x00038260
        /*02e8*/ 	.short	0x0100
        /*02ea*/ 	.byte	0x08
	.zero		1


	//   ....[42]....
        /*02ec*/ 	.word	0x00000510
        /*02f0*/ 	.word	0x000000ff
        /*02f4*/ 	.word	0x000380a8
        /*02f8*/ 	.short	0x0100
        /*02fa*/ 	.byte	0x08
	.zero		1


	//   ....[43]....
        /*02fc*/ 	.word	0x00000520
        /*0300*/ 	.word	0x000000ff
        /*0304*/ 	.word	0x00038268
        /*0308*/ 	.short	0x0100
        /*030a*/ 	.byte	0x08
	.zero		1


	//   ....[44]....
        /*030c*/ 	.word	0x00000530
        /*0310*/ 	.word	0x000000ff
        /*0314*/ 	.word	0x000380b0
        /*0318*/ 	.short	0x0100
        /*031a*/ 	.byte	0x08
	.zero		1


	//   ....[45]....
        /*031c*/ 	.word	0x00000540
        /*0320*/ 	.word	0x000000ff
        /*0324*/ 	.word	0x00038270
        /*0328*/ 	.short	0x0100
        /*032a*/ 	.byte	0x08
	.zero		1


	//   ....[46]....
        /*032c*/ 	.word	0x00000550
        /*0330*/ 	.word	0x000000ff
        /*0334*/ 	.word	0x000380b8
        /*0338*/ 	.short	0x0100
        /*033a*/ 	.byte	0x08
	.zero		1


	//   ....[47]....
        /*033c*/ 	.word	0x00000560
        /*0340*/ 	.word	0x000000ff
        /*0344*/ 	.word	0x00038278
        /*0348*/ 	.short	0x0100
        /*034a*/ 	.byte	0x08
	.zero		1


	//   ....[48]....
        /*034c*/ 	.word	0x00000570
        /*0350*/ 	.word	0x000000ff
        /*0354*/ 	.word	0x000380c0
        /*0358*/ 	.short	0x0100
        /*035a*/ 	.byte	0x08
	.zero		1


	//   ....[49]....
        /*035c*/ 	.word	0x00000580
        /*0360*/ 	.word	0x000000ff
        /*0364*/ 	.word	0x00038280
        /*0368*/ 	.short	0x0100
        /*036a*/ 	.byte	0x08
	.zero		1


	//   ....[50]....
        /*036c*/ 	.word	0x00000590
        /*0370*/ 	.word	0x000000ff
        /*0374*/ 	.word	0x000380c8
        /*0378*/ 	.short	0x0100
        /*037a*/ 	.byte	0x08
	.zero		1


	//   ....[51]....
        /*037c*/ 	.word	0x000005a0
        /*0380*/ 	.word	0x000000ff
        /*0384*/ 	.word	0x00038288
        /*0388*/ 	.short	0x0100
        /*038a*/ 	.byte	0x08
	.zero		1


	//   ....[52]....
        /*038c*/ 	.word	0x000005b0
        /*0390*/ 	.word	0x000000ff
        /*0394*/ 	.word	0x000380d0
        /*0398*/ 	.short	0x0100
        /*039a*/ 	.byte	0x08
	.zero		1


	//   ....[53]....
        /*039c*/ 	.word	0x000005c0
        /*03a0*/ 	.word	0x000000ff
        /*03a4*/ 	.word	0x00038290
        /*03a8*/ 	.short	0x0100
        /*03aa*/ 	.byte	0x08
	.zero		1


	//   ....[54]....
        /*03ac*/ 	.word	0x000005d0
        /*03b0*/ 	.word	0x000000ff
        /*03b4*/ 	.word	0x000380d8
        /*03b8*/ 	.short	0x0100
        /*03ba*/ 	.byte	0x08
	.zero		1


	//   ....[55]....
        /*03bc*/ 	.word	0x000005e0
        /*03c0*/ 	.word	0x000000ff
        /*03c4*/ 	.word	0x00038298
        /*03c8*/ 	.short	0x0100
        /*03ca*/ 	.byte	0x08
	.zero		1


	//   ....[56]....
        /*03cc*/ 	.word	0x000005f0
        /*03d0*/ 	.word	0x000000ff
        /*03d4*/ 	.word	0x000380e0
        /*03d8*/ 	.short	0x0100
        /*03da*/ 	.byte	0x08
	.zero		1


	//   ....[57]....
        /*03dc*/ 	.word	0x00000600
        /*03e0*/ 	.word	0x000000ff
        /*03e4*/ 	.word	0x000382a0
        /*03e8*/ 	.short	0x0100
        /*03ea*/ 	.byte	0x08
	.zero		1


	//   ....[58]....
        /*03ec*/ 	.word	0x00000610
        /*03f0*/ 	.word	0x000000ff
        /*03f4*/ 	.word	0x000380e8
        /*03f8*/ 	.short	0x0100
        /*03fa*/ 	.byte	0x08
	.zero		1


	//   ....[59]....
        /*03fc*/ 	.word	0x00000620
        /*0400*/ 	.word	0x000000ff
        /*0404*/ 	.word	0x000382a8
        /*0408*/ 	.short	0x0100
        /*040a*/ 	.byte	0x08
	.zero		1


	//   ....[60]....
        /*040c*/ 	.word	0x00000630
        /*0410*/ 	.word	0x000000ff
        /*0414*/ 	.word	0x000380f0
        /*0418*/ 	.short	0x0100
        /*041a*/ 	.byte	0x08
	.zero		1


	//   ....[61]....
        /*041c*/ 	.word	0x00000640
        /*0420*/ 	.word	0x000000ff
        /*0424*/ 	.word	0x000382b0
        /*0428*/ 	.short	0x0100
        /*042a*/ 	.byte	0x08
	.zero		1


	//   ....[62]....
        /*042c*/ 	.word	0x00000650
        /*0430*/ 	.word	0x000000ff
        /*0434*/ 	.word	0x000380f8
        /*0438*/ 	.short	0x0100
        /*043a*/ 	.byte	0x08
	.zero		1


	//   ....[63]....
        /*043c*/ 	.word	0x00000660
        /*0440*/ 	.word	0x000000ff
        /*0444*/ 	.word	0x000382b8
        /*0448*/ 	.short	0x0100
        /*044a*/ 	.byte	0x08
	.zero		1


	//   ....[64]....
        /*044c*/ 	.word	0x00000670
        /*0450*/ 	.word	0x000000ff
        /*0454*/ 	.word	0x00038100
        /*0458*/ 	.short	0x0100
        /*045a*/ 	.byte	0x08
	.zero		1


	//   ....[65]....
        /*045c*/ 	.word	0x00000680
        /*0460*/ 	.word	0x000000ff
        /*0464*/ 	.word	0x000382c0
        /*0468*/ 	.short	0x0100
        /*046a*/ 	.byte	0x08
	.zero		1


	//   ....[66]....
        /*046c*/ 	.word	0x00000690
        /*0470*/ 	.word	0x000000ff
        /*0474*/ 	.word	0x00038108
        /*0478*/ 	.short	0x0100
        /*047a*/ 	.byte	0x08
	.zero		1


	//   ....[67]....
        /*047c*/ 	.word	0x000006a0
        /*0480*/ 	.word	0x000000ff
        /*0484*/ 	.word	0x000382c8
        /*0488*/ 	.short	0x0100
        /*048a*/ 	.byte	0x08
	.zero		1


	//   ....[68]....
        /*048c*/ 	.word	0x000006b0
        /*0490*/ 	.word	0x000000ff
        /*0494*/ 	.word	0x00038110
        /*0498*/ 	.short	0x0100
        /*049a*/ 	.byte	0x08
	.zero		1


	//   ....[69]....
        /*049c*/ 	.word	0x000006c0
        /*04a0*/ 	.word	0x000000ff
        /*04a4*/ 	.word	0x000382d0
        /*04a8*/ 	.short	0x0100
        /*04aa*/ 	.byte	0x08
	.zero		1


	//   ....[70]....
        /*04ac*/ 	.word	0x000006d0
        /*04b0*/ 	.word	0x000000ff
        /*04b4*/ 	.word	0x00038118
        /*04b8*/ 	.short	0x0100
        /*04ba*/ 	.byte	0x08
	.zero		1


	//   ....[71]....
        /*04bc*/ 	.word	0x000006e0
        /*04c0*/ 	.word	0x000000ff
        /*04c4*/ 	.word	0x000382d8
        /*04c8*/ 	.short	0x0100
        /*04ca*/ 	.byte	0x08
	.zero		1


	//   ....[72]....
        /*04cc*/ 	.word	0x000006f0
        /*04d0*/ 	.word	0x000000ff
        /*04d4*/ 	.word	0x00038120
        /*04d8*/ 	.short	0x0100
        /*04da*/ 	.byte	0x08
	.zero		1


	//   ....[73]....
        /*04dc*/ 	.word	0x00000700
        /*04e0*/ 	.word	0x000000ff
        /*04e4*/ 	.word	0x000382e0
        /*04e8*/ 	.short	0x0100
        /*04ea*/ 	.byte	0x08
	.zero		1


	//   ....[74]....
        /*04ec*/ 	.word	0x00000710
        /*04f0*/ 	.word	0x000000ff
        /*04f4*/ 	.word	0x00038128
        /*04f8*/ 	.short	0x0100
        /*04fa*/ 	.byte	0x08
	.zero		1


	//   ....[75]....
        /*04fc*/ 	.word	0x00000720
        /*0500*/ 	.word	0x000000ff
        /*0504*/ 	.word	0x000382e8
        /*0508*/ 	.short	0x0100
        /*050a*/ 	.byte	0x08
	.zero		1


	//   ....[76]....
        /*050c*/ 	.word	0x00000730
        /*0510*/ 	.word	0x000000ff
        /*0514*/ 	.word	0x00038130
        /*0518*/ 	.short	0x0100
        /*051a*/ 	.byte	0x08
	.zero		1


	//   ....[77]....
        /*051c*/ 	.word	0x00000740
        /*0520*/ 	.word	0x000000ff
        /*0524*/ 	.word	0x000382f0
        /*0528*/ 	.short	0x0100
        /*052a*/ 	.byte	0x08
	.zero		1


	//   ....[78]....
        /*052c*/ 	.word	0x00000750
        /*0530*/ 	.word	0x000000ff
        /*0534*/ 	.word	0x00038138
        /*0538*/ 	.short	0x0100
        /*053a*/ 	.byte	0x08
	.zero		1


	//   ....[79]....
        /*053c*/ 	.word	0x00000760
        /*0540*/ 	.word	0x000000ff
        /*0544*/ 	.word	0x000382f8
        /*0548*/ 	.short	0x0100
        /*054a*/ 	.byte	0x08
	.zero		1


	//   ....[80]....
        /*054c*/ 	.word	0x00000770
        /*0550*/ 	.word	0x000000ff
        /*0554*/ 	.word	0x00038140
        /*0558*/ 	.short	0x0100
        /*055a*/ 	.byte	0x08
	.zero		1


	//   ....[81]....
        /*055c*/ 	.word	0x00000780
        /*0560*/ 	.word	0x000000ff
        /*0564*/ 	.word	0x00038300
        /*0568*/ 	.short	0x0100
        /*056a*/ 	.byte	0x08
	.zero		1


	//   ....[82]....
        /*056c*/ 	.word	0x00000790
        /*0570*/ 	.word	0x000000ff
        /*0574*/ 	.word	0x00038148
        /*0578*/ 	.short	0x0100
        /*057a*/ 	.byte	0x08
	.zero		1


	//   ....[83]....
        /*057c*/ 	.word	0x000007a0
        /*0580*/ 	.word	0x000000ff
        /*0584*/ 	.word	0x00038308
        /*0588*/ 	.short	0x0100
        /*058a*/ 	.byte	0x08
	.zero		1


	//   ....[84]....
        /*058c*/ 	.word	0x000007b0
        /*0590*/ 	.word	0x000000ff
        /*0594*/ 	.word	0x00038150
        /*0598*/ 	.short	0x0100
        /*059a*/ 	.byte	0x08
	.zero		1


	//   ....[85]....
        /*059c*/ 	.word	0x000007c0
        /*05a0*/ 	.word	0x000000ff
        /*05a4*/ 	.word	0x00038310
        /*05a8*/ 	.short	0x0100
        /*05aa*/ 	.byte	0x08
	.zero		1


	//   ....[86]....
        /*05ac*/ 	.word	0x000007d0
        /*05b0*/ 	.word	0x000000ff
        /*05b4*/ 	.word	0x00038158
        /*05b8*/ 	.short	0x0100
        /*05ba*/ 	.byte	0x08
	.zero		1


	//   ....[87]....
        /*05bc*/ 	.word	0x000007e0
        /*05c0*/ 	.word	0x000000ff
        /*05c4*/ 	.word	0x00038318
        /*05c8*/ 	.short	0x0100
        /*05ca*/ 	.byte	0x08
	.zero		1


	//   ....[88]....
        /*05cc*/ 	.word	0x000007f0
        /*05d0*/ 	.word	0x000000ff
        /*05d4*/ 	.word	0x00038160
        /*05d8*/ 	.short	0x0100
        /*05da*/ 	.byte	0x08
	.zero		1


	//   ....[89]....
        /*05dc*/ 	.word	0x00000800
        /*05e0*/ 	.word	0x000000ff
        /*05e4*/ 	.word	0x00038320
        /*05e8*/ 	.short	0x0100
        /*05ea*/ 	.byte	0x08
	.zero		1


	//   ....[90]....
        /*05ec*/ 	.word	0x00000810
        /*05f0*/ 	.word	0x000000ff
        /*05f4*/ 	.word	0x00038168
        /*05f8*/ 	.short	0x0100
        /*05fa*/ 	.byte	0x08
	.zero		1


	//   ....[91]....
        /*05fc*/ 	.word	0x00000820
        /*0600*/ 	.word	0x000000ff
        /*0604*/ 	.word	0x00038328
        /*0608*/ 	.short	0x0100
        /*060a*/ 	.byte	0x08
	.zero		1


	//   ....[92]....
        /*060c*/ 	.word	0x00000830
        /*0610*/ 	.word	0x000000ff
        /*0614*/ 	.word	0x00038170
        /*0618*/ 	.short	0x0100
        /*061a*/ 	.byte	0x08
	.zero		1


	//   ....[93]....
        /*061c*/ 	.word	0x00000840
        /*0620*/ 	.word	0x000000ff
        /*0624*/ 	.word	0x00038330
        /*0628*/ 	.short	0x0100
        /*062a*/ 	.byte	0x08
	.zero		1


	//   ....[94]....
        /*062c*/ 	.word	0x00000850
        /*0630*/ 	.word	0x000000ff
        /*0634*/ 	.word	0x00038178
        /*0638*/ 	.short	0x0100
        /*063a*/ 	.byte	0x08
	.zero		1


	//   ....[95]....
        /*063c*/ 	.word	0x00000860
        /*0640*/ 	.word	0x000000ff
        /*0644*/ 	.word	0x00038338
        /*0648*/ 	.short	0x0100
        /*064a*/ 	.byte	0x08
	.zero		1


	//   ....[96]....
        /*064c*/ 	.word	0x00000870
        /*0650*/ 	.word	0x000000ff
        /*0654*/ 	.word	0x00038180
        /*0658*/ 	.short	0x0100
        /*065a*/ 	.byte	0x08
	.zero		1


	//   ....[97]....
        /*065c*/ 	.word	0x00000880
        /*0660*/ 	.word	0x000000ff
        /*0664*/ 	.word	0x00038340
        /*0668*/ 	.short	0x0100
        /*066a*/ 	.byte	0x08
	.zero		1


	//   ....[98]....
        /*066c*/ 	.word	0x00000890
        /*0670*/ 	.word	0x000000ff
        /*0674*/ 	.word	0x00038188
        /*0678*/ 	.short	0x0100
        /*067a*/ 	.byte	0x08
	.zero		1


	//   ....[99]....
        /*067c*/ 	.word	0x000008a0
        /*0680*/ 	.word	0x000000ff
        /*0684*/ 	.word	0x00038348
        /*0688*/ 	.short	0x0100
        /*068a*/ 	.byte	0x08
	.zero		1


	//   ....[100]....
        /*068c*/ 	.word	0x000008b0
        /*0690*/ 	.word	0x000000ff
        /*0694*/ 	.word	0x00038190
        /*0698*/ 	.short	0x0100
        /*069a*/ 	.byte	0x08
	.zero		1


	//   ....[101]....
        /*069c*/ 	.word	0x000008c0
        /*06a0*/ 	.word	0x000000ff
        /*06a4*/ 	.word	0x00038350
        /*06a8*/ 	.short	0x0100
        /*06aa*/ 	.byte	0x08
	.zero		1


	//   ....[102]....
        /*06ac*/ 	.word	0x000008d0
        /*06b0*/ 	.word	0x000000ff
        /*06b4*/ 	.word	0x00038198
        /*06b8*/ 	.short	0x0100
        /*06ba*/ 	.byte	0x08
	.zero		1


	//   ....[103]....
        /*06bc*/ 	.word	0x000008e0
        /*06c0*/ 	.word	0x000000ff
        /*06c4*/ 	.word	0x00038358
        /*06c8*/ 	.short	0x0100
        /*06ca*/ 	.byte	0x08
	.zero		1


	//   ....[104]....
        /*06cc*/ 	.word	0x000008f0
        /*06d0*/ 	.word	0x000000ff
        /*06d4*/ 	.word	0x000381a0
        /*06d8*/ 	.short	0x0100
        /*06da*/ 	.byte	0x08
	.zero		1


	//   ....[105]....
        /*06dc*/ 	.word	0x00000900
        /*06e0*/ 	.word	0x000000ff
        /*06e4*/ 	.word	0x00038360
        /*06e8*/ 	.short	0x0100
        /*06ea*/ 	.byte	0x08
	.zero		1


	//   ....[106]....
        /*06ec*/ 	.word	0x00000910
        /*06f0*/ 	.word	0x000000ff
        /*06f4*/ 	.word	0x000381a8
        /*06f8*/ 	.short	0x0100
        /*06fa*/ 	.byte	0x08
	.zero		1


	//   ....[107]....
        /*06fc*/ 	.word	0x00000920
        /*0700*/ 	.word	0x000000ff
        /*0704*/ 	.word	0x00038368
        /*0708*/ 	.short	0x0100
        /*070a*/ 	.byte	0x08
	.zero		1


	//   ....[108]....
        /*070c*/ 	.word	0x00000930
        /*0710*/ 	.word	0x000000ff
        /*0714*/ 	.word	0x000381b0
        /*0718*/ 	.short	0x0100
        /*071a*/ 	.byte	0x08
	.zero		1


	//   ....[109]....
        /*071c*/ 	.word	0x00000940
        /*0720*/ 	.word	0x000000ff
        /*0724*/ 	.word	0x00038370
        /*0728*/ 	.short	0x0100
        /*072a*/ 	.byte	0x08
	.zero		1


	//   ....[110]....
        /*072c*/ 	.word	0x00000950
        /*0730*/ 	.word	0x000000ff
        /*0734*/ 	.word	0x000381b8
        /*0738*/ 	.short	0x0100
        /*073a*/ 	.byte	0x08
	.zero		1


	//   ....[111]....
        /*073c*/ 	.word	0x00000960
        /*0740*/ 	.word	0x000000ff
        /*0744*/ 	.word	0x00038378
        /*0748*/ 	.short	0x0100
        /*074a*/ 	.byte	0x08
	.zero		1


	//   ....[112]....
        /*074c*/ 	.word	0x00000f70
        /*0750*/ 	.word	0x0000000b
        /*0754*/ 	.word	0x00038000
        /*0758*/ 	.short	0x010a
        /*075a*/ 	.byte	0x3f
	.zero		1


	//   ....[113]....
        /*075c*/ 	.word	0x00001240
        /*0760*/ 	.word	0x00000008
        /*0764*/ 	.word	0x00038000
        /*0768*/ 	.short	0x010a
        /*076a*/ 	.byte	0x3f
	.zero		1


	//   ....[114]....
        /*076c*/ 	.word	0x00001350
        /*0770*/ 	.word	0x000000ff
        /*0774*/ 	.word	0x00000000
        /*0778*/ 	.short	0x0101
        /*077a*/ 	.byte	0x06
	.zero		1


	//   ....[115]....
        /*077c*/ 	.word	0x00001540
        /*0780*/ 	.word	0x00000004
        /*0784*/ 	.word	0x00000000
        /*0788*/ 	.short	0x0101
        /*078a*/ 	.byte	0x3f
	.zero		1


	//   ....[116]....
        /*078c*/ 	.word	0x00003e50
        /*0790*/ 	.word	0x0000000c
        /*0794*/ 	.word	0x000381c0
        /*0798*/ 	.short	0x010a
        /*079a*/ 	.byte	0x3f
	.zero		1


	//   ....[117]....
        /*079c*/ 	.word	0x000044e0
        /*07a0*/ 	.word	0x00000002
        /*07a4*/ 	.word	0x00000000
        /*07a8*/ 	.short	0x010a
        /*07aa*/ 	.byte	0x3f
	.zero		1


	//   ....[118]....
        /*07ac*/ 	.word	0x00004590
        /*07b0*/ 	.word	0x00000002
        /*07b4*/ 	.word	0x00000000
        /*07b8*/ 	.short	0x010a
        /*07ba*/ 	.byte	0x3f
	.zero		1


	//   ....[119]....
        /*07bc*/ 	.word	0x00004640
        /*07c0*/ 	.word	0x00000002
        /*07c4*/ 	.word	0x00000000
        /*07c8*/ 	.short	0x010a
        /*07ca*/ 	.byte	0x3f
	.zero		1


	//   ....[120]....
        /*07cc*/ 	.word	0x000046f0
        /*07d0*/ 	.word	0x00000002
        /*07d4*/ 	.word	0x00000000
        /*07d8*/ 	.short	0x010a
        /*07da*/ 	.byte	0x3f
	.zero		1


	//   ....[121]....
        /*07dc*/ 	.word	0x000047a0
        /*07e0*/ 	.word	0x00000002
        /*07e4*/ 	.word	0x00000000
        /*07e8*/ 	.short	0x010a
        /*07ea*/ 	.byte	0x3f
	.zero		1


	//   ....[122]....
        /*07ec*/ 	.word	0x00004850
        /*07f0*/ 	.word	0x00000002
        /*07f4*/ 	.word	0x00000000
        /*07f8*/ 	.short	0x010a
        /*07fa*/ 	.byte	0x3f
	.zero		1


	//   ....[123]....
        /*07fc*/ 	.word	0x00004900
        /*0800*/ 	.word	0x00000002
        /*0804*/ 	.word	0x00000000
        /*0808*/ 	.short	0x010a
        /*080a*/ 	.byte	0x3f
	.zero		1


	//   ....[124]....
        /*080c*/ 	.word	0x000049b0
        /*0810*/ 	.word	0x00000002
        /*0814*/ 	.word	0x00000000
        /*0818*/ 	.short	0x010a
        /*081a*/ 	.byte	0x3f
	.zero		1


	//   ....[125]....
        /*081c*/ 	.word	0x00004a60
        /*0820*/ 	.word	0x00000002
        /*0824*/ 	.word	0x00000000
        /*0828*/ 	.short	0x010a
        /*082a*/ 	.byte	0x3f
	.zero		1


	//   ....[126]....
        /*082c*/ 	.word	0x00004b10
        /*0830*/ 	.word	0x00000002
        /*0834*/ 	.word	0x00000000
        /*0838*/ 	.short	0x010a
        /*083a*/ 	.byte	0x3f
	.zero		1


	//   ....[127]....
        /*083c*/ 	.word	0x00004bc0
        /*0840*/ 	.word	0x00000002
        /*0844*/ 	.word	0x00000000
        /*0848*/ 	.short	0x010a
        /*084a*/ 	.byte	0x3f
	.zero		1


	//   ....[128]....
        /*084c*/ 	.word	0x00004c70
        /*0850*/ 	.word	0x00000002
        /*0854*/ 	.word	0x00000000
        /*0858*/ 	.short	0x010a
        /*085a*/ 	.byte	0x3f
	.zero		1


	//   ....[129]....
        /*085c*/ 	.word	0x00004d20
        /*0860*/ 	.word	0x00000002
        /*0864*/ 	.word	0x00000000
        /*0868*/ 	.short	0x010a
        /*086a*/ 	.byte	0x3f
	.zero		1


	//   ....[130]....
        /*086c*/ 	.word	0x00004dd0
        /*0870*/ 	.word	0x00000002
        /*0874*/ 	.word	0x00000000
        /*0878*/ 	.short	0x010a
        /*087a*/ 	.byte	0x3f
	.zero		1


	//   ....[131]....
        /*087c*/ 	.word	0x00004e80
        /*0880*/ 	.word	0x00000002
        /*0884*/ 	.word	0x00000000
        /*0888*/ 	.short	0x010a
        /*088a*/ 	.byte	0x3f
	.zero		1


	//   ....[132]....
        /*088c*/ 	.word	0x00004f30
        /*0890*/ 	.word	0x00000002
        /*0894*/ 	.word	0x00000000
        /*0898*/ 	.short	0x010a
        /*089a*/ 	.byte	0x3f
	.zero		1


	//   ....[133]....
        /*089c*/ 	.word	0x00004fe0
        /*08a0*/ 	.word	0x00000002
        /*08a4*/ 	.word	0x00000000
        /*08a8*/ 	.short	0x010a
        /*08aa*/ 	.byte	0x3f
	.zero		1


	//   ....[134]....
        /*08ac*/ 	.word	0x00005090
        /*08b0*/ 	.word	0x00000002
        /*08b4*/ 	.word	0x00000000
        /*08b8*/ 	.short	0x010a
        /*08ba*/ 	.byte	0x3f
	.zero		1


	//   ....[135]....
        /*08bc*/ 	.word	0x00005140
        /*08c0*/ 	.word	0x00000002
        /*08c4*/ 	.word	0x00000000
        /*08c8*/ 	.short	0x010a
        /*08ca*/ 	.byte	0x3f
	.zero		1


	//   ....[136]....
        /*08cc*/ 	.word	0x000051f0
        /*08d0*/ 	.word	0x00000002
        /*08d4*/ 	.word	0x00000000
        /*08d8*/ 	.short	0x010a
        /*08da*/ 	.byte	0x3f
	.zero		1


	//   ....[137]....
        /*08dc*/ 	.word	0x000052a0
        /*08e0*/ 	.word	0x00000002
        /*08e4*/ 	.word	0x00000000
        /*08e8*/ 	.short	0x010a
        /*08ea*/ 	.byte	0x3f
	.zero		1


	//   ....[138]....
        /*08ec*/ 	.word	0x00005350
        /*08f0*/ 	.word	0x00000002
        /*08f4*/ 	.word	0x00000000
        /*08f8*/ 	.short	0x010a
        /*08fa*/ 	.byte	0x3f
	.zero		1


	//   ....[139]....
        /*08fc*/ 	.word	0x00005400
        /*0900*/ 	.word	0x00000002
        /*0904*/ 	.word	0x00000000
        /*0908*/ 	.short	0x010a
        /*090a*/ 	.byte	0x3f
	.zero		1


	//   ....[140]....
        /*090c*/ 	.word	0x000054b0
        /*0910*/ 	.word	0x00000002
        /*0914*/ 	.word	0x00000000
        /*0918*/ 	.short	0x010a
        /*091a*/ 	.byte	0x3f
	.zero		1


	//   ....[141]....
        /*091c*/ 	.word	0x00005560
        /*0920*/ 	.word	0x00000002
        /*0924*/ 	.word	0x00000000
        /*0928*/ 	.short	0x010a
        /*092a*/ 	.byte	0x3f
	.zero		1


	//   ....[142]....
        /*092c*/ 	.word	0x00005610
        /*0930*/ 	.word	0x00000002
        /*0934*/ 	.word	0x00000000
        /*0938*/ 	.short	0x010a
        /*093a*/ 	.byte	0x3f
	.zero		1


	//   ....[143]....
        /*093c*/ 	.word	0x000056c0
        /*0940*/ 	.word	0x00000002
        /*0944*/ 	.word	0x00000000
        /*0948*/ 	.short	0x010a
        /*094a*/ 	.byte	0x3f
	.zero		1


	//   ....[144]....
        /*094c*/ 	.word	0x00005770
        /*0950*/ 	.word	0x00000002
        /*0954*/ 	.word	0x00000000
        /*0958*/ 	.short	0x010a
        /*095a*/ 	.byte	0x3f
	.zero		1


	//   ....[145]....
        /*095c*/ 	.word	0x00005820
        /*0960*/ 	.word	0x00000002
        /*0964*/ 	.word	0x00000000
        /*0968*/ 	.short	0x010a
        /*096a*/ 	.byte	0x3f
	.zero		1


	//   ....[146]....
        /*096c*/ 	.word	0x000058d0
        /*0970*/ 	.word	0x00000002
        /*0974*/ 	.word	0x00000000
        /*0978*/ 	.short	0x010a
        /*097a*/ 	.byte	0x3f
	.zero		1


	//   ....[147]....
        /*097c*/ 	.word	0x00005980
        /*0980*/ 	.word	0x00000002
        /*0984*/ 	.word	0x00000000
        /*0988*/ 	.short	0x010a
        /*098a*/ 	.byte	0x3f
	.zero		1


	//   ....[148]....
        /*098c*/ 	.word	0x00005a30
        /*0990*/ 	.word	0x00000002
        /*0994*/ 	.word	0x00000000
        /*0998*/ 	.short	0x010a
        /*099a*/ 	.byte	0x3f
	.zero		1


	//   ....[149]....
        /*099c*/ 	.word	0x00005ae0
        /*09a0*/ 	.word	0x00000002
        /*09a4*/ 	.word	0x00000000
        /*09a8*/ 	.short	0x010a
        /*09aa*/ 	.byte	0x3f
	.zero		1


	//   ....[150]....
        /*09ac*/ 	.word	0x00005b90
        /*09b0*/ 	.word	0x00000002
        /*09b4*/ 	.word	0x00000000
        /*09b8*/ 	.short	0x010a
        /*09ba*/ 	.byte	0x3f
	.zero		1


	//   ....[151]....
        /*09bc*/ 	.word	0x00005c40
        /*09c0*/ 	.word	0x00000002
        /*09c4*/ 	.word	0x00000000
        /*09c8*/ 	.short	0x010a
        /*09ca*/ 	.byte	0x3f
	.zero		1


	//   ....[152]....
        /*09cc*/ 	.word	0x00005cf0
        /*09d0*/ 	.word	0x00000002
        /*09d4*/ 	.word	0x00000000
        /*09d8*/ 	.short	0x010a
        /*09da*/ 	.byte	0x3f
	.zero		1


	//   ....[153]....
        /*09dc*/ 	.word	0x00005da0
        /*09e0*/ 	.word	0x00000002
        /*09e4*/ 	.word	0x00000000
        /*09e8*/ 	.short	0x010a
        /*09ea*/ 	.byte	0x3f
	.zero		1


	//   ....[154]....
        /*09ec*/ 	.word	0x00005e50
        /*09f0*/ 	.word	0x00000002
        /*09f4*/ 	.word	0x00000000
        /*09f8*/ 	.short	0x010a
        /*09fa*/ 	.byte	0x3f
	.zero		1


	//   ....[155]....
        /*09fc*/ 	.word	0x00005f00
        /*0a00*/ 	.word	0x00000002
        /*0a04*/ 	.word	0x00000000
        /*0a08*/ 	.short	0x010a
        /*0a0a*/ 	.byte	0x3f
	.zero		1


	//   ....[156]....
        /*0a0c*/ 	.word	0x00005fb0
        /*0a10*/ 	.word	0x00000002
        /*0a14*/ 	.word	0x00000000
        /*0a18*/ 	.short	0x010a
        /*0a1a*/ 	.byte	0x3f
	.zero		1


	//   ....[157]....
        /*0a1c*/ 	.word	0x00006060
        /*0a20*/ 	.word	0x00000002
        /*0a24*/ 	.word	0x00000000
        /*0a28*/ 	.short	0x010a
        /*0a2a*/ 	.byte	0x3f
	.zero		1


	//   ....[158]....
        /*0a2c*/ 	.word	0x00006110
        /*0a30*/ 	.word	0x00000002
        /*0a34*/ 	.word	0x00000000
        /*0a38*/ 	.short	0x010a
        /*0a3a*/ 	.byte	0x3f
	.zero		1


	//   ....[159]....
        /*0a3c*/ 	.word	0x000061c0
        /*0a40*/ 	.word	0x00000002
        /*0a44*/ 	.word	0x00000000
        /*0a48*/ 	.short	0x010a
        /*0a4a*/ 	.byte	0x3f
	.zero		1


	//   ....[160]....
        /*0a4c*/ 	.word	0x00006270
        /*0a50*/ 	.word	0x00000002
        /*0a54*/ 	.word	0x00000000
        /*0a58*/ 	.short	0x010a
        /*0a5a*/ 	.byte	0x3f
	.zero		1


	//   ....[161]....
        /*0a5c*/ 	.word	0x00006320
        /*0a60*/ 	.word	0x00000002
        /*0a64*/ 	.word	0x00000000
        /*0a68*/ 	.short	0x010a
        /*0a6a*/ 	.byte	0x3f
	.zero		1


	//   ....[162]....
        /*0a6c*/ 	.word	0x000063d0
        /*0a70*/ 	.word	0x00000002
        /*0a74*/ 	.word	0x00000000
        /*0a78*/ 	.short	0x010a
        /*0a7a*/ 	.byte	0x3f
	.zero		1


	//   ....[163]....
        /*0a7c*/ 	.word	0x00006480
        /*0a80*/ 	.word	0x00000002
        /*0a84*/ 	.word	0x00000000
        /*0a88*/ 	.short	0x010a
        /*0a8a*/ 	.byte	0x3f
	.zero		1


	//   ....[164]....
        /*0a8c*/ 	.word	0x00006530
        /*0a90*/ 	.word	0x00000002
        /*0a94*/ 	.word	0x00000000
        /*0a98*/ 	.short	0x010a
        /*0a9a*/ 	.byte	0x3f
	.zero		1


	//   ....[165]....
        /*0a9c*/ 	.word	0x000065e0
        /*0aa0*/ 	.word	0x00000002
        /*0aa4*/ 	.word	0x00000000
        /*0aa8*/ 	.short	0x010a
        /*0aaa*/ 	.byte	0x3f
	.zero		1


	//   ....[166]....
        /*0aac*/ 	.word	0x00006690
        /*0ab0*/ 	.word	0x00000002
        /*0ab4*/ 	.word	0x00000000
        /*0ab8*/ 	.short	0x010a
        /*0aba*/ 	.byte	0x3f
	.zero		1


	//   ....[167]....
        /*0abc*/ 	.word	0x00006740
        /*0ac0*/ 	.word	0x00000002
        /*0ac4*/ 	.word	0x00000000
        /*0ac8*/ 	.short	0x010a
        /*0aca*/ 	.byte	0x3f
	.zero		1


	//   ....[168]....
        /*0acc*/ 	.word	0x000067f0
        /*0ad0*/ 	.word	0x00000002
        /*0ad4*/ 	.word	0x00000000
        /*0ad8*/ 	.short	0x010a
        /*0ada*/ 	.byte	0x3f
	.zero		1


	//   ....[169]....
        /*0adc*/ 	.word	0x000068a0
        /*0ae0*/ 	.word	0x00000002
        /*0ae4*/ 	.word	0x00000000
        /*0ae8*/ 	.short	0x010a
        /*0aea*/ 	.byte	0x3f
	.zero		1


	//   ....[170]....
        /*0aec*/ 	.word	0x00006950
        /*0af0*/ 	.word	0x00000002
        /*0af4*/ 	.word	0x00000000
        /*0af8*/ 	.short	0x010a
        /*0afa*/ 	.byte	0x3f
	.zero		1


	//   ....[171]....
        /*0afc*/ 	.word	0x00006a00
        /*0b00*/ 	.word	0x00000002
        /*0b04*/ 	.word	0x00000000
        /*0b08*/ 	.short	0x010a
        /*0b0a*/ 	.byte	0x3f
	.zero		1


	//   ....[172]....
        /*0b0c*/ 	.word	0x00006ab0
        /*0b10*/ 	.word	0x00000003
        /*0b14*/ 	.word	0x00000000
        /*0b18*/ 	.short	0x010a
        /*0b1a*/ 	.byte	0x3f
	.zero		1


	//----- nvinfo : EIATTR_NUM_MBARRIERS
	.align		4
.L_26:
        /*0b1c*/ 	.byte	0x03, 0x38
        /*0b1e*/ 	.short	0x0070


	//----- nvinfo : EIATTR_EXIT_INSTR_OFFSETS
	.align		4
        /*0b20*/ 	.byte	0x04, 0x1c
        /*0b22*/ 	.short	(.L_28 - .L_27)


	//   ....[0]....
.L_27:
        /*0b24*/ 	.word	0x00000da0


	//   ....[1]....
        /*0b28*/ 	.word	0x00001620


	//   ....[2]....
        /*0b2c*/ 	.word	0x00003350


	//   ....[3]....
        /*0b30*/ 	.word	0x00003370


	//   ....[4]....
        /*0b34*/ 	.word	0x00003c70


	//   ....[5]....
        /*0b38*/ 	.word	0x00003c90


	//   ....[6]....
        /*0b3c*/ 	.word	0x00003cb0


	//   ....[7]....
        /*0b40*/ 	.word	0x000043d0


	//   ....[8]....
        /*0b44*/ 	.word	0x00006ae0


	//----- nvinfo : EIATTR_MAX_THREADS
	.align		4
.L_28:
        /*0b48*/ 	.byte	0x04, 0x05
        /*0b4a*/ 	.short	(.L_30 - .L_29)
.L_29:
        /*0b4c*/ 	.word	0x00000100
        /*0b50*/ 	.word	0x00000001
        /*0b54*/ 	.word	0x00000001


	//----- nvinfo : EIATTR_CRS_STACK_SIZE
	.align		4
.L_30:
        /*0b58*/ 	.byte	0x04, 0x1e
        /*0b5a*/ 	.short	(.L_32 - .L_31)
.L_31:
        /*0b5c*/ 	.word	0x00000000


	//----- nvinfo : EIATTR_CBANK_PARAM_SIZE
	.align		4
.L_32:
        /*0b60*/ 	.byte	0x03, 0x19
        /*0b62*/ 	.short	0x03f0


	//----- nvinfo : EIATTR_PARAM_CBANK
	.align		4
        /*0b64*/ 	.byte	0x04, 0x0a
        /*0b66*/ 	.short	(.L_34 - .L_33)
	.align		4
.L_33:
        /*0b68*/ 	.word	index@(.nv.constant0._ZN7cutlass13device_kernelINS_4conv6kernel13ConvUniversalINS1_16ConvProblemShapeILNS1_8OperatorE0ELi2EEENS1_10collective14CollectiveConvINS1_46MainloopSm90TmaGmmaWarpSpecializedImplicitGemmILS5_0ELi56ELi2EN4cute5tupleIJNSA_1CILi1EEESD_SD_EEENS1_36KernelImplicitTmaWarpSpecializedSm90ELi1EEENSB_IJNSC_ILi64EEESH_NSB_IJNSC_ILi32EEEEEEEEENS_12float_e4m3_tESL_NSA_8TiledMMAINSA_8MMA_AtomIJNSA_4SM904GMMA30MMA_64x64x32_F32E4M3E4M3_SS_TNILNSP_7ScaleInE1ELSR_1EEEEEENSA_6LayoutISE_NSB_IJNSC_ILi0EEESV_SV_EEEEENSB_IJNSA_10UnderscoreESY_SY_EEEEENS7_6detail26Sm90ImplicitGemmTileTraitsINSA_20SM90_TMA_LOAD_IM2COLENSA_14ComposedLayoutINSA_7SwizzleILi1ELi4ELi3EEENSA_18smem_ptr_flag_bitsILi8EEENSU_INSB_IJNSB_IJNSC_ILi8EEES19_EEENSB_IJSI_SD_EEENSB_IJSD_NSC_ILi56EEEEEEEEENSB_IJNSB_IJSI_NSC_ILi256EEEEEENSB_IJSD_SV_EEENSB_IJSV_NSC_ILi2048EEEEEEEEEEEEEvEENS12_INSA_13SM90_TMA_LOADES1M_vEEEENS_8epilogue10collective6detail29Sm90TmaWarpSpecializedAdapterINS1S_15DefaultEpilogueISL_NSB_IJNSB_IJlllEEESD_SV_EEES1X_NS1R_6thread17LinearCombinationISL_Li1EffLNS1Y_9ScaleType4KindE0ELNS_15FloatRoundStyleE2ESL_EENS_4gemm15EpilogueDefaultEEEEEvvEEEEvNT_6ParamsE)
        /*0b6c*/ 	.short	0x0210
        /*0b6e*/ 	.short	0x03f0


	//----- nvinfo : EIATTR_SW_WAR
	.align		4
.L_34:
        /*0b70*/ 	.byte	0x04, 0x36
        /*0b72*/ 	.short	(.L_36 - .L_35)
.L_35:
        /*0b74*/ 	.word	0x00000008
.L_36:


//--------------------- .nv.callgraph             --------------------------
	.section	.nv.callgraph,"",@"SHT_CUDA_CALLGRAPH"
	.align	4
	.sectionentsize	8
	.align		4
        /*0000*/ 	.word	0x00000000
	.align		4
        /*0004*/ 	.word	0xffffffff
	.align		4
        /*0008*/ 	.word	0x00000000
	.align		4
        /*000c*/ 	.word	0xfffffffe
	.align		4
        /*0010*/ 	.word	0x00000000
	.align		4
        /*0014*/ 	.word	0xfffffffd
	.align		4
        /*0018*/ 	.word	0x00000000
	.align		4
        /*001c*/ 	.word	0xfffffffc


//--------------------- .nv.constant4             --------------------------
	.section	.nv.constant4,"a",@progbits
	.align	8
	.align		8
.nv.constant4:
        /*0000*/ 	.dword	_ZN39_INTERNAL_d2279509_4_k_cu_67308266_28104cuda3std3__45__cpo5beginE
	.align		8
        /*0008*/ 	.dword	_ZN39_INTERNAL_d2279509_4_k_cu_67308266_28104cuda3std3__45__cpo3endE
	.align		8
        /*0010*/ 	.dword	_ZN39_INTERNAL_d2279509_4_k_cu_67308266_28104cuda3std3__45__cpo6cbeginE
	.align		8
        /*0018*/ 	.dword	_ZN39_INTERNAL_d2279509_4_k_cu_67308266_28104cuda3std3__45__cpo4cendE
	.align		8
        /*0020*/ 	.dword	_ZN39_INTERNAL_d2279509_4_k_cu_67308266_28104cuda3std3__441_GLOBAL__N__d2279509_4_k_cu_67308266_28106ignoreE
	.align		8
        /*0028*/ 	.dword	_ZN39_INTERNAL_d2279509_4_k_cu_67308266_28104cuda3std3__419piecewise_constructE
	.align		8
        /*0030*/ 	.dword	_ZN39_INTERNAL_d2279509_4_k_cu_67308266_28104cuda3std3__48in_placeE
	.align		8
        /*0038*/ 	.dword	_ZN39_INTERNAL_d2279509_4_k_cu_67308266_28104cuda3std6ranges3__45__cpo4swapE
	.align		8
        /*0040*/ 	.dword	_ZN39_INTERNAL_d2279509_4_k_cu_67308266_28104cuda3std6ranges3__45__cpo9iter_moveE
	.align		8
        /*0048*/ 	.dword	_ZN39_INTERNAL_d2279509_4_k_cu_67308266_28104cute7productE
	.align		8
        /*0050*/ 	.dword	_ZN39_INTERNAL_d2279509_4_k_cu_67308266_28104cute1_E


//--------------------- .text._ZN7cutlass13device_kernelINS_4conv6kernel13ConvUniversalINS1_16ConvProblemShapeILNS1_8OperatorE0ELi2EEENS1_10collective14CollectiveConvINS1_46MainloopSm90TmaGmmaWarpSpecializedImplicitGemmILS5_0ELi56ELi2EN4cute5tupleIJNSA_1CILi1EEESD_SD_EEENS1_36KernelImplicitTmaWarpSpecializedSm90ELi1EEENSB_IJNSC_ILi64EEESH_NSB_IJNSC_ILi32EEEEEEEEENS_12float_e4m3_tESL_NSA_8TiledMMAINSA_8MMA_AtomIJNSA_4SM904GMMA30MMA_64x64x32_F32E4M3E4M3_SS_TNILNSP_7ScaleInE1ELSR_1EEEEEENSA_6LayoutISE_NSB_IJNSC_ILi0EEESV_SV_EEEEENSB_IJNSA_10UnderscoreESY_SY_EEEEENS7_6detail26Sm90ImplicitGemmTileTraitsINSA_20SM90_TMA_LOAD_IM2COLENSA_14ComposedLayoutINSA_7SwizzleILi1ELi4ELi3EEENSA_18smem_ptr_flag_bitsILi8EEENSU_INSB_IJNSB_IJNSC_ILi8EEES19_EEENSB_IJSI_SD_EEENSB_IJSD_NSC_ILi56EEEEEEEEENSB_IJNSB_IJSI_NSC_ILi256EEEEEENSB_IJSD_SV_EEENSB_IJSV_NSC_ILi2048EEEEEEEEEEEEEvEENS12_INSA_13SM90_TMA_LOADES1M_vEEEENS_8epilogue10collective6detail29Sm90TmaWarpSpecializedAdapterINS1S_15DefaultEpilogueISL_NSB_IJNSB_IJlllEEESD_SV_EEES1X_NS1R_6thread17LinearCombinationISL_Li1EffLNS1Y_9ScaleType4KindE0ELNS_15FloatRoundStyleE2ESL_EENS_4gemm15EpilogueDefaultEEEEEvvEEEEvNT_6ParamsE --------------------------
	.section	.text._ZN7cutlass13device_kernelINS_4conv6kernel13ConvUniversalINS1_16ConvProblemShapeILNS1_8OperatorE0ELi2EEENS1_10collective14CollectiveConvINS1_46MainloopSm90TmaGmmaWarpSpecializedImplicitGemmILS5_0ELi56ELi2EN4cute5tupleIJNSA_1CILi1EEESD_SD_EEENS1_36KernelImplicitTmaWarpSpecializedSm90ELi1EEENSB_IJNSC_ILi64EEESH_NSB_IJNSC_ILi32EEEEEEEEENS_12float_e4m3_tESL_NSA_8TiledMMAINSA_8MMA_AtomIJNSA_4SM904GMMA30MMA_64x64x32_F32E4M3E4M3_SS_TNILNSP_7ScaleInE1ELSR_1EEEEEENSA_6LayoutISE_NSB_IJNSC_ILi0EEESV_SV_EEEEENSB_IJNSA_10UnderscoreESY_SY_EEEEENS7_6detail26Sm90ImplicitGemmTileTraitsINSA_20SM90_TMA_LOAD_IM2COLENSA_14ComposedLayoutINSA_7SwizzleILi1ELi4ELi3EEENSA_18smem_ptr_flag_bitsILi8EEENSU_INSB_IJNSB_IJNSC_ILi8EEES19_EEENSB_IJSI_SD_EEENSB_IJSD_NSC_ILi56EEEEEEEEENSB_IJNSB_IJSI_NSC_ILi256EEEEEENSB_IJSD_SV_EEENSB_IJSV_NSC_ILi2048EEEEEEEEEEEEEvEENS12_INSA_13SM90_TMA_LOADES1M_vEEEENS_8epilogue10collective6detail29Sm90TmaWarpSpecializedAdapterINS1S_15DefaultEpilogueISL_NSB_IJNSB_IJlllEEESD_SV_EEES1X_NS1R_6thread17LinearCombinationISL_Li1EffLNS1Y_9ScaleType4KindE0ELNS_15FloatRoundStyleE2ESL_EENS_4gemm15EpilogueDefaultEEEEEvvEEEEvNT_6ParamsE,"ax",@progbits
	.align	128
.text._ZN7cutlass13device_kernelINS_4conv6kernel13ConvUniversalINS1_16ConvProblemShapeILNS1_8OperatorE0ELi2EEENS1_10collective14CollectiveConvINS1_46MainloopSm90TmaGmmaWarpSpecializedImplicitGemmILS5_0ELi56ELi2EN4cute5tupleIJNSA_1CILi1EEESD_SD_EEENS1_36KernelImplicitTmaWarpSpecializedSm90ELi1EEENSB_IJNSC_ILi64EEESH_NSB_IJNSC_ILi32EEEEEEEEENS_12float_e4m3_tESL_NSA_8TiledMMAINSA_8MMA_AtomIJNSA_4SM904GMMA30MMA_64x64x32_F32E4M3E4M3_SS_TNILNSP_7ScaleInE1ELSR_1EEEEEENSA_6LayoutISE_NSB_IJNSC_ILi0EEESV_SV_EEEEENSB_IJNSA_10UnderscoreESY_SY_EEEEENS7_6detail26Sm90ImplicitGemmTileTraitsINSA_20SM90_TMA_LOAD_IM2COLENSA_14ComposedLayoutINSA_7SwizzleILi1ELi4ELi3EEENSA_18smem_ptr_flag_bitsILi8EEENSU_INSB_IJNSB_IJNSC_ILi8EEES19_EEENSB_IJSI_SD_EEENSB_IJSD_NSC_ILi56EEEEEEEEENSB_IJNSB_IJSI_NSC_ILi256EEEEEENSB_IJSD_SV_EEENSB_IJSV_NSC_ILi2048EEEEEEEEEEEEEvEENS12_INSA_13SM90_TMA_LOADES1M_vEEEENS_8epilogue10collective6detail29Sm90TmaWarpSpecializedAdapterINS1S_15DefaultEpilogueISL_NSB_IJNSB_IJlllEEESD_SV_EEES1X_NS1R_6thread17LinearCombinationISL_Li1EffLNS1Y_9ScaleType4KindE0ELNS_15FloatRoundStyleE2ESL_EENS_4gemm15EpilogueDefaultEEEEEvvEEEEvNT_6ParamsE:
        .type           _ZN7cutlass13device_kernelINS_4conv6kernel13ConvUniversalINS1_16ConvProblemShapeILNS1_8OperatorE0ELi2EEENS1_10collective14CollectiveConvINS1_46MainloopSm90TmaGmmaWarpSpecializedImplicitGemmILS5_0ELi56ELi2EN4cute5tupleIJNSA_1CILi1EEESD_SD_EEENS1_36KernelImplicitTmaWarpSpecializedSm90ELi1EEENSB_IJNSC_ILi64EEESH_NSB_IJNSC_ILi32EEEEEEEEENS_12float_e4m3_tESL_NSA_8TiledMMAINSA_8MMA_AtomIJNSA_4SM904GMMA30MMA_64x64x32_F32E4M3E4M3_SS_TNILNSP_7ScaleInE1ELSR_1EEEEEENSA_6LayoutISE_NSB_IJNSC_ILi0EEESV_SV_EEEEENSB_IJNSA_10UnderscoreESY_SY_EEEEENS7_6detail26Sm90ImplicitGemmTileTraitsINSA_20SM90_TMA_LOAD_IM2COLENSA_14ComposedLayoutINSA_7SwizzleILi1ELi4ELi3EEENSA_18smem_ptr_flag_bitsILi8EEENSU_INSB_IJNSB_IJNSC_ILi8EEES19_EEENSB_IJSI_SD_EEENSB_IJSD_NSC_ILi56EEEEEEEEENSB_IJNSB_IJSI_NSC_ILi256EEEEEENSB_IJSD_SV_EEENSB_IJSV_NSC_ILi2048EEEEEEEEEEEEEvEENS12_INSA_13SM90_TMA_LOADES1M_vEEEENS_8epilogue10collective6detail29Sm90TmaWarpSpecializedAdapterINS1S_15DefaultEpilogueISL_NSB_IJNSB_IJlllEEESD_SV_EEES1X_NS1R_6thread17LinearCombinationISL_Li1EffLNS1Y_9ScaleType4KindE0ELNS_15FloatRoundStyleE2ESL_EENS_4gemm15EpilogueDefaultEEEEEvvEEEEvNT_6ParamsE,@function
        .size           _ZN7cutlass13device_kernelINS_4conv6kernel13ConvUniversalINS1_16ConvProblemShapeILNS1_8OperatorE0ELi2EEENS1_10collective14CollectiveConvINS1_46MainloopSm90TmaGmmaWarpSpecializedImplicitGemmILS5_0ELi56ELi2EN4cute5tupleIJNSA_1CILi1EEESD_SD_EEENS1_36KernelImplicitTmaWarpSpecializedSm90ELi1EEENSB_IJNSC_ILi64EEESH_NSB_IJNSC_ILi32EEEEEEEEENS_12float_e4m3_tESL_NSA_8TiledMMAINSA_8MMA_AtomIJNSA_4SM904GMMA30MMA_64x64x32_F32E4M3E4M3_SS_TNILNSP_7ScaleInE1ELSR_1EEEEEENSA_6LayoutISE_NSB_IJNSC_ILi0EEESV_SV_EEEEENSB_IJNSA_10UnderscoreESY_SY_EEEEENS7_6detail26Sm90ImplicitGemmTileTraitsINSA_20SM90_TMA_LOAD_IM2COLENSA_14ComposedLayoutINSA_7SwizzleILi1ELi4ELi3EEENSA_18smem_ptr_flag_bitsILi8EEENSU_INSB_IJNSB_IJNSC_ILi8EEES19_EEENSB_IJSI_SD_EEENSB_IJSD_NSC_ILi56EEEEEEEEENSB_IJNSB_IJSI_NSC_ILi256EEEEEENSB_IJSD_SV_EEENSB_IJSV_NSC_ILi2048EEEEEEEEEEEEEvEENS12_INSA_13SM90_TMA_LOADES1M_vEEEENS_8epilogue10collective6detail29Sm90TmaWarpSpecializedAdapterINS1S_15DefaultEpilogueISL_NSB_IJNSB_IJlllEEESD_SV_EEES1X_NS1R_6thread17LinearCombinationISL_Li1EffLNS1Y_9ScaleType4KindE0ELNS_15FloatRoundStyleE2ESL_EENS_4gemm15EpilogueDefaultEEEEEvvEEEEvNT_6ParamsE,(.L_x_150 - _ZN7cutlass13device_kernelINS_4conv6kernel13ConvUniversalINS1_16ConvProblemShapeILNS1_8OperatorE0ELi2EEENS1_10collective14CollectiveConvINS1_46MainloopSm90TmaGmmaWarpSpecializedImplicitGemmILS5_0ELi56ELi2EN4cute5tupleIJNSA_1CILi1EEESD_SD_EEENS1_36KernelImplicitTmaWarpSpecializedSm90ELi1EEENSB_IJNSC_ILi64EEESH_NSB_IJNSC_ILi32EEEEEEEEENS_12float_e4m3_tESL_NSA_8TiledMMAINSA_8MMA_AtomIJNSA_4SM904GMMA30MMA_64x64x32_F32E4M3E4M3_SS_TNILNSP_7ScaleInE1ELSR_1EEEEEENSA_6LayoutISE_NSB_IJNSC_ILi0EEESV_SV_EEEEENSB_IJNSA_10UnderscoreESY_SY_EEEEENS7_6detail26Sm90ImplicitGemmTileTraitsINSA_20SM90_TMA_LOAD_IM2COLENSA_14ComposedLayoutINSA_7SwizzleILi1ELi4ELi3EEENSA_18smem_ptr_flag_bitsILi8EEENSU_INSB_IJNSB_IJNSC_ILi8EEES19_EEENSB_IJSI_SD_EEENSB_IJSD_NSC_ILi56EEEEEEEEENSB_IJNSB_IJSI_NSC_ILi256EEEEEENSB_IJSD_SV_EEENSB_IJSV_NSC_ILi2048EEEEEEEEEEEEEvEENS12_INSA_13SM90_TMA_LOADES1M_vEEEENS_8epilogue10collective6detail29Sm90TmaWarpSpecializedAdapterINS1S_15DefaultEpilogueISL_NSB_IJNSB_IJlllEEESD_SV_EEES1X_NS1R_6thread17LinearCombinationISL_Li1EffLNS1Y_9ScaleType4KindE0ELNS_15FloatRoundStyleE2ESL_EENS_4gemm15EpilogueDefaultEEEEEvvEEEEvNT_6ParamsE)
        .other          _ZN7cutlass13device_kernelINS_4conv6kernel13ConvUniversalINS1_16ConvProblemShapeILNS1_8OperatorE0ELi2EEENS1_10collective14CollectiveConvINS1_46MainloopSm90TmaGmmaWarpSpecializedImplicitGemmILS5_0ELi56ELi2EN4cute5tupleIJNSA_1CILi1EEESD_SD_EEENS1_36KernelImplicitTmaWarpSpecializedSm90ELi1EEENSB_IJNSC_ILi64EEESH_NSB_IJNSC_ILi32EEEEEEEEENS_12float_e4m3_tESL_NSA_8TiledMMAINSA_8MMA_AtomIJNSA_4SM904GMMA30MMA_64x64x32_F32E4M3E4M3_SS_TNILNSP_7ScaleInE1ELSR_1EEEEEENSA_6LayoutISE_NSB_IJNSC_ILi0EEESV_SV_EEEEENSB_IJNSA_10UnderscoreESY_SY_EEEEENS7_6detail26Sm90ImplicitGemmTileTraitsINSA_20SM90_TMA_LOAD_IM2COLENSA_14ComposedLayoutINSA_7SwizzleILi1ELi4ELi3EEENSA_18smem_ptr_flag_bitsILi8EEENSU_INSB_IJNSB_IJNSC_ILi8EEES19_EEENSB_IJSI_SD_EEENSB_IJSD_NSC_ILi56EEEEEEEEENSB_IJNSB_IJSI_NSC_ILi256EEEEEENSB_IJSD_SV_EEENSB_IJSV_NSC_ILi2048EEEEEEEEEEEEEvEENS12_INSA_13SM90_TMA_LOADES1M_vEEEENS_8epilogue10collective6detail29Sm90TmaWarpSpecializedAdapterINS1S_15DefaultEpilogueISL_NSB_IJNSB_IJlllEEESD_SV_EEES1X_NS1R_6thread17LinearCombinationISL_Li1EffLNS1Y_9ScaleType4KindE0ELNS_15FloatRoundStyleE2ESL_EENS_4gemm15EpilogueDefaultEEEEEvvEEEEvNT_6ParamsE,@"STO_CUDA_ENTRY STV_DEFAULT"
_ZN7cutlass13device_kernelINS_4conv6kernel13ConvUniversalINS1_16ConvProblemShapeILNS1_8OperatorE0ELi2EEENS1_10collective14CollectiveConvINS1_46MainloopSm90TmaGmmaWarpSpecializedImplicitGemmILS5_0ELi56ELi2EN4cute5tupleIJNSA_1CILi1EEESD_SD_EEENS1_36KernelImplicitTmaWarpSpecializedSm90ELi1EEENSB_IJNSC_ILi64EEESH_NSB_IJNSC_ILi32EEEEEEEEENS_12float_e4m3_tESL_NSA_8TiledMMAINSA_8MMA_AtomIJNSA_4SM904GMMA30MMA_64x64x32_F32E4M3E4M3_SS_TNILNSP_7ScaleInE1ELSR_1EEEEEENSA_6LayoutISE_NSB_IJNSC_ILi0EEESV_SV_EEEEENSB_IJNSA_10UnderscoreESY_SY_EEEEENS7_6detail26Sm90ImplicitGemmTileTraitsINSA_20SM90_TMA_LOAD_IM2COLENSA_14ComposedLayoutINSA_7SwizzleILi1ELi4ELi3EEENSA_18smem_ptr_flag_bitsILi8EEENSU_INSB_IJNSB_IJNSC_ILi8EEES19_EEENSB_IJSI_SD_EEENSB_IJSD_NSC_ILi56EEEEEEEEENSB_IJNSB_IJSI_NSC_ILi256EEEEEENSB_IJSD_SV_EEENSB_IJSV_NSC_ILi2048EEEEEEEEEEEEEvEENS12_INSA_13SM90_TMA_LOADES1M_vEEEENS_8epilogue10collective6detail29Sm90TmaWarpSpecializedAdapterINS1S_15DefaultEpilogueISL_NSB_IJNSB_IJlllEEESD_SV_EEES1X_NS1R_6thread17LinearCombinationISL_Li1EffLNS1Y_9ScaleType4KindE0ELNS_15FloatRoundStyleE2ESL_EENS_4gemm15EpilogueDefaultEEEEEvvEEEEvNT_6ParamsE:
[----:B------:R-:W-:Y:S01]  /*0000*/  LDC R1, c[0x0][0x28] ;  /* 0x00000a00ff017b82 */ /* 0x000fe20000000800 */
[----:B------:R-:W0:Y:S01]  /*0010*/  S2R R15, SR_TID.X ;  /* 0x00000000000f7919 */ /* 0x000e220000002100 */
[----:B------:R-:W-:Y:S01]  /*0020*/  ELECT P0, URZ, PT ;  /* 0x00000000003f782f */ /* 0x000fe20003800000 */
[----:B------:R-:W-:Y:S01]  /*0030*/  BSSY B0, `(.L_x_0) ;  /* 0x000000f000007945 */ /* 0x000fe20003800000 */
[--C-:B0-----:R-:W-:Y:S02]  /*0040*/  SHF.R.U32.HI R0, RZ, 0x5, R15.reuse ;  /* 0x00000005ff007819 */ /* 0x101fe4000001160f */
[----:B------:R-:W-:-:S03]  /*0050*/  SHF.R.U32.HI R3, RZ, 0x7, R15 ;  /* 0x00000007ff037819 */ /* 0x000fc6000001160f */
[----:B------:R-:W0:Y:S04]  /*0060*/  SHFL.IDX PT, R2, R0, RZ, 0x1f ;  /* 0x00001fff00027589 */ /* 0x000e2800000e0000 */
[----:B------:R1:W2:Y:S01]  /*0070*/  SHFL.IDX PT, R11, R3, RZ, 0x1f ;  /* 0x00001fff030b7589 */ /* 0x0002a200000e0000 */
[----:B0-----:R-:W-:-:S13]  /*0080*/  ISETP.NE.OR P0, PT, R2, RZ, !P0 ;  /* 0x000000ff0200720c */ /* 0x001fda0004705670 */
[----:B-12---:R-:W-:Y:S05]  /*0090*/  @P0 BRA `(.L_x_1) ;  /* 0x0000000000200947 */ /* 0x006fea0003800000 */
[----:B------:R-:W-:Y:S02]  /*00a0*/  ULDC.64 UR4, c[0x0][0x198] ;  /* 0x0000660000047ab9 */ /* 0x000fe40000000a00 */
[----:B------:R-:W-:Y:S02]  /*00b0*/  UIADD3 UR6, UP0, UR4, 0xf0, URZ ;  /* 0x000000f004067890 */ /* 0x000fe4000ff1e03f */
[----:B------:R-:W-:Y:S02]  /*00c0*/  UIADD3 UR4, UP1, UR4, 0x1f0, URZ ;  /* 0x000001f004047890 */ /* 0x000fe4000ff3e03f */
[----:B------:R-:W-:Y:S02]  /*00d0*/  UIADD3.X UR7, URZ, UR5, URZ, UP0, !UPT ;  /* 0x000000053f077290 */ /* 0x000fe400087fe43f */
[----:B------:R-:W-:-:S07]  /*00e0*/  UIADD3.X UR5, URZ, UR5, URZ, UP1, !UPT ;  /* 0x000000053f057290 */ /* 0x000fce0008ffe43f */
[----:B------:R0:W-:Y:S02]  /*00f0*/  UTMACCTL.PF [UR6] ;  /* 0x00000000060079b9 */ /* 0x0001e40008040000 */
[----:B------:R0:W-:Y:S02]  /*0100*/  UTMACCTL.PF [UR4] ;  /* 0x00000000040079b9 */ /* 0x0001e40008040000 */
[----:B0-----:R-:W-:Y:S01]  /*0110*/  NOP ;  /* 0x0000000000007918 */ /* 0x001fe20000000000 */
.L_x_1:
[----:B------:R-:W-:Y:S05]  /*0120*/  BSYNC B0 ;  /* 0x0000000000007941 */ /* 0x000fea0003800000 */
.L_x_0:
[----:B------:R-:W0:Y:S01]  /*0130*/  SHFL.IDX PT, R0, R0, RZ, 0x1f ;  /* 0x00001fff00007589 */ /* 0x000e2200000e0000 */
[----:B------:R-:W-:-:S04]  /*0140*/  SHF.R.S32.HI R3, RZ, 0x1f, R2 ;  /* 0x0000001fff037819 */ /* 0x000fc80000011402 */
[----:B------:R-:W-:Y:S02]  /*0150*/  LEA.HI R3, R3, R2, RZ, 0x2 ;  /* 0x0000000203037211 */ /* 0x000fe400078f10ff */
[----:B0-----:R-:W-:-:S13]  /*0160*/  ISETP.NE.AND P0, PT, R0, RZ, PT ;  /* 0x000000ff0000720c */ /* 0x001fda0003f05270 */
[----:B------:R-:W-:Y:S05]  /*0170*/  @P0 BRA `(.L_x_2) ;  /* 0x0000000800040947 */ /* 0x000fea0003800000 */
[----:B------:R-:W-:Y:S01]  /*0180*/  ELECT P0, URZ, PT ;  /* 0x00000000003f782f */ /* 0x000fe20003800000 */
[----:B------:R-:W-:-:S12]  /*0190*/  BSSY B0, `(.L_x_2) ;  /* 0x000007f000007945 */ /* 0x000fd80003800000 */
[----:B------:R-:W-:Y:S05]  /*01a0*/  @!P0 BRA `(.L_x_3) ;  /* 0x0000000400f48947 */ /* 0x000fea0003800000 */
[----:B------:R-:W0:Y:S01]  /*01b0*/  S2UR UR8, SR_CgaCtaId ;  /* 0x00000000000879c3 */ /* 0x000e220000008800 */
[----:B------:R-:W-:Y:S01]  /*01c0*/  UMOV UR4, 0x400 ;  /* 0x0000040000047882 */ /* 0x000fe20000000000 */
[----:B------:R-:W-:Y:S01]  /*01d0*/  UMOV UR5, 0x1 ;  /* 0x0000000100057882 */ /* 0x000fe20000000000 */
[----:B------:R-:W-:Y:S02]  /*01e0*/  UMOV UR6, 0x80 ;  /* 0x0000008000067882 */ /* 0x000fe40000000000 */
[----:B------:R-:W-:-:S04]  /*01f0*/  UIADD3 UR6, -UR6, 0x100000, URZ ;  /* 0x0010000006067890 */ /* 0x000fc8000fffe13f */
[----:B------:R-:W-:Y:S02]  /*0200*/  USHF.L.U32 UR7, UR6, 0xb, URZ ;  /* 0x0000000b06077899 */ /* 0x000fe4000800063f */
[----:B------:R-:W-:Y:S02]  /*0210*/  USHF.L.U32 UR6, UR6, 0x1, URZ ;  /* 0x0000000106067899 */ /* 0x000fe4000800063f */
[----:B0-----:R-:W-:Y:S02]  /*0220*/  ULEA UR8, UR8, UR4, 0x18 ;  /* 0x0000000408087291 */ /* 0x001fe4000f8ec03f */
[----:B------:R-:W-:-:S04]  /*0230*/  UIADD3 UR4, -UR5, 0x100000, URZ ;  /* 0x0010000005047890 */ /* 0x000fc8000fffe13f */
[----:B------:R-:W-:Y:S02]  /*0240*/  USHF.L.U32 UR5, UR4, 0xb, URZ ;  /* 0x0000000b04057899 */ /* 0x000fe4000800063f */
[----:B------:R-:W-:Y:S01]  /*0250*/  USHF.L.U32 UR4, UR4, 0x1, URZ ;  /* 0x0000000104047899 */ /* 0x000fe2000800063f */
[----:B------:R-:W0:Y:S11]  /*0260*/  FENCE.VIEW.ASYNC.S ;  /* 0x00000000000073c6 */ /* 0x000e360000000000 */
[----:B0-----:R0:W1:Y:S01]  /*0270*/  SYNCS.EXCH.64 URZ, [UR8+0x38000], UR4 ;  /* 0x03800004083f75b2 */ /* 0x0010620008000100 */
[----:B------:R0:W2:Y:S01]  /*0280*/  SYNCS.EXCH.64 URZ, [UR8+0x381c0], UR6 ;  /* 0x0381c006083f75b2 */ /* 0x0000a20008000100 */
[----:B------:R0:W3:Y:S01]  /*0290*/  SYNCS.EXCH.64 URZ, [UR8+0x38008], UR4 ;  /* 0x03800804083f75b2 */ /* 0x0000e20008000100 */
[----:B------:R0:W4:Y:S01]  /*02a0*/  SYNCS.EXCH.64 URZ, [UR8+0x381c8], UR6 ;  /* 0x0381c806083f75b2 */ /* 0x0001220008000100 */
[----:B------:R0:W0:Y:S01]  /*02b0*/  SYNCS.EXCH.64 URZ, [UR8+0x38010], UR4 ;  /* 0x03801004083f75b2 */ /* 0x0000220008000100 */
        /* <DEDUP_REMOVED lines=107> */
[----:B-1234-:R-:W-:Y:S01]  /*0970*/  NOP ;  /* 0x0000000000007918 */ /* 0x01efe20000000000 */
.L_x_3:
[----:B0-----:R-:W-:Y:S05]  /*0980*/  BSYNC B0 ;  /* 0x0000000000007941 */ /* 0x001fea0003800000 */
.L_x_2:
[----:B------:R-:W-:Y:S01]  /*0990*/  ULDC.64 UR4, c[0x0][0x598] ;  /* 0x0001660000047ab9 */ /* 0x000fe20000000a00 */
[----:B------:R-:W-:Y:S01]  /*09a0*/  LOP3.LUT R3, R3, 0xfffffffc, RZ, 0xc0, !PT ;  /* 0xfffffffc03037812 */ /* 0x000fe200078ec0ff */
[----:B------:R-:W-:Y:S01]  /*09b0*/  NOP ;  /* 0x0000000000007918 */ /* 0x000fe20000000000 */
[----:B------:R-:W-:Y:S01]  /*09c0*/  ISETP.NE.U32.AND P0, PT, RZ, UR4, PT ;  /* 0x00000004ff007c0c */ /* 0x000fe2000bf05070 */
[----:B------:R-:W-:Y:S01]  /*09d0*/  NOP ;  /* 0x0000000000007918 */ /* 0x000fe20000000000 */
[----:B------:R-:W-:Y:S01]  /*09e0*/  SHF.R.S32.HI R0, RZ, 0x1f, R15 ;  /* 0x0000001fff007819 */ /* 0x000fe2000001140f */
[----:B------:R-:W-:Y:S01]  /*09f0*/  IMAD.IADD R8, R2, 0x1, -R3 ;  /* 0x0000000102087824 */ /* 0x000fe200078e0a03 */
[----:B------:R-:W-:Y:S01]  /*0a00*/  BAR.SYNC.DEFER_BLOCKING 0x0 ;  /* 0x0000000000007b1d */ /* 0x000fe20000010000 */
[----:B------:R-:W-:Y:S02]  /*0a10*/  ISETP.NE.AND.EX P0, PT, RZ, UR5, PT, P0 ;  /* 0x00000005ff007c0c */ /* 0x000fe4000bf05300 */
[----:B------:R-:W-:-:S02]  /*0a20*/  LEA.HI R0, R0, R15, RZ, 0x7 ;  /* 0x0000000f00007211 */ /* 0x000fc400078f38ff */
[C---:B------:R-:W-:Y:S01]  /*0a30*/  LOP3.LUT P1, RZ, R11.reuse, R8, RZ, 0xfc, !PT ;  /* 0x000000080bff7212 */ /* 0x040fe2000782fcff */
[----:B------:R-:W-:Y:S01]  /*0a40*/  ULDC.64 UR12, c[0x0][0x208] ;  /* 0x00008200000c7ab9 */ /* 0x000fe20000000a00 */
[----:B------:R-:W-:Y:S02]  /*0a50*/  LOP3.LUT R0, R0, 0xffffff80, RZ, 0xc0, !PT ;  /* 0xffffff8000007812 */ /* 0x000fe400078ec0ff */
[----:B------:R-:W-:Y:S02]  /*0a60*/  ISETP.NE.AND P2, PT, R11, 0x1, PT ;  /* 0x000000010b00780c */ /* 0x000fe40003f45270 */
[----:B------:R-:W-:Y:S01]  /*0a70*/  SEL R3, RZ, 0x1, P1 ;  /* 0x00000001ff037807 */ /* 0x000fe20000800000 */
[----:B------:R-:W-:-:S03]  /*0a80*/  IMAD.IADD R2, R15, 0x1, -R0 ;  /* 0x000000010f027824 */ /* 0x000fc600078e0a00 */
[----:B------:R-:W-:Y:S01]  /*0a90*/  SEL R3, R3, 0x2, P2 ;  /* 0x0000000203037807 */ /* 0x000fe20001000000 */
[----:B------:R-:W-:Y:S06]  /*0aa0*/  @!P0 BRA `(.L_x_4) ;  /* 0x00000000001c8947 */ /* 0x000fec0003800000 */
[----:B------:R-:W0:Y:S02]  /*0ab0*/  LDC.64 R4, c[0x0][0x598] ;  /* 0x00016600ff047b82 */ /* 0x000e240000000a00 */
[----:B0-----:R-:W2:Y:S02]  /*0ac0*/  LDG.E.64 R4, desc[UR12][R4.64] ;  /* 0x0000000c04047981 */ /* 0x001ea4000c1e1b00 */
[----:B--2---:R-:W-:-:S04]  /*0ad0*/  ISETP.NE.U32.AND P0, PT, R4, RZ, PT ;  /* 0x000000ff0400720c */ /* 0x004fc80003f05070 */
[----:B------:R-:W-:-:S13]  /*0ae0*/  ISETP.NE.AND.EX P0, PT, R5, RZ, PT, P0 ;  /* 0x000000ff0500720c */ /* 0x000fda0003f05300 */
[----:B------:R-:W-:Y:S05]  /*0af0*/  @!P0 BRA `(.L_x_4) ;  /* 0x0000000000088947 */ /* 0x000fea0003800000 */
[----:B------:R2:W5:Y:S01]  /*0b00*/  LD.E R0, desc[UR12][R4.64] ;  /* 0x0000000c04007980 */ /* 0x000562000c101900 */
[----:B------:R-:W-:Y:S05]  /*0b10*/  BRA `(.L_x_5) ;  /* 0x0000000000207947 */ /* 0x000fea0003800000 */
.L_x_4:
[----:B------:R-:W-:Y:S02]  /*0b20*/  ULDC.64 UR4, c[0x0][0x588] ;  /* 0x0001620000047ab9 */ /* 0x000fe40000000a00 */
[----:B------:R-:W-:-:S04]  /*0b30*/  ISETP.NE.U32.AND P0, PT, RZ, UR4, PT ;  /* 0x00000004ff007c0c */ /* 0x000fc8000bf05070 */
[----:B------:R-:W-:-:S13]  /*0b40*/  ISETP.NE.AND.EX P0, PT, RZ, UR5, PT, P0 ;  /* 0x00000005ff007c0c */ /* 0x000fda000bf05300 */
[----:B------:R-:W-:Y:S05]  /*0b50*/  @!P0 BRA `(.L_x_6) ;  /* 0x00000000000c8947 */ /* 0x000fea0003800000 */
[----:B------:R-:W0:Y:S02]  /*0b60*/  LDC.64 R4, c[0x0][0x588] ;  /* 0x00016200ff047b82 */ /* 0x000e240000000a00 */
[----:B0-----:R0:W5:Y:S01]  /*0b70*/  LDG.E R0, desc[UR12][R4.64] ;  /* 0x0000000c04007981 */ /* 0x001162000c1e1900 */
[----:B------:R-:W-:Y:S05]  /*0b80*/  BRA `(.L_x_5) ;  /* 0x0000000000047947 */ /* 0x000fea0003800000 */
.L_x_6:
[----:B------:R-:W1:Y:S02]  /*0b90*/  LDC R0, c[0x0][0x580] ;  /* 0x00016000ff007b82 */ /* 0x000e640000000800 */
.L_x_5:
[----:B------:R-:W-:Y:S02]  /*0ba0*/  ULDC.64 UR4, c[0x0][0x5a0] ;  /* 0x0001680000047ab9 */ /* 0x000fe40000000a00 */
[----:B------:R-:W-:-:S04]  /*0bb0*/  ISETP.NE.U32.AND P0, PT, RZ, UR4, PT ;  /* 0x00000004ff007c0c */ /* 0x000fc8000bf05070 */
[----:B------:R-:W-:-:S13]  /*0bc0*/  ISETP.NE.AND.EX P0, PT, RZ, UR5, PT, P0 ;  /* 0x00000005ff007c0c */ /* 0x000fda000bf05300 */
[----:B------:R-:W-:Y:S05]  /*0bd0*/  @!P0 BRA `(.L_x_7) ;  /* 0x00000000001c8947 */ /* 0x000fea0003800000 */
[----:B0-2---:R-:W0:Y:S02]  /*0be0*/  LDC.64 R4, c[0x0][0x5a0] ;  /* 0x00016800ff047b82 */ /* 0x005e240000000a00 */
[----:B0-----:R-:W2:Y:S02]  /*0bf0*/  LDG.E.64 R4, desc[UR12][R4.64] ;  /* 0x0000000c04047981 */ /* 0x001ea4000c1e1b00 */
[----:B--2---:R-:W-:-:S04]  /*0c00*/  ISETP.NE.U32.AND P0, PT, R4, RZ, PT ;  /* 0x000000ff0400720c */ /* 0x004fc80003f05070 */
[----:B------:R-:W-:-:S13]  /*0c10*/  ISETP.NE.AND.EX P0, PT, R5, RZ, PT, P0 ;  /* 0x000000ff0500720c */ /* 0x000fda0003f05300 */
[----:B------:R-:W-:Y:S05]  /*0c20*/  @!P0 BRA `(.L_x_7) ;  /* 0x0000000000088947 */ /* 0x000fea0003800000 */
[----:B------:R0:W5:Y:S01]  /*0c30*/  LD.E R12, desc[UR12][R4.64] ;  /* 0x0000000c040c7980 */ /* 0x000162000c101900 */
[----:B------:R-:W-:Y:S05]  /*0c40*/  BRA `(.L_x_8) ;  /* 0x0000000000207947 */ /* 0x000fea0003800000 */
.L_x_7:
[----:B------:R-:W-:Y:S02]  /*0c50*/  ULDC.64 UR4, c[0x0][0x590] ;  /* 0x0001640000047ab9 */ /* 0x000fe40000000a00 */
[----:B------:R-:W-:-:S04]  /*0c60*/  ISETP.NE.U32.AND P0, PT, RZ, UR4, PT ;  /* 0x00000004ff007c0c */ /* 0x000fc8000bf05070 */
[----:B------:R-:W-:-:S13]  /*0c70*/  ISETP.NE.AND.EX P0, PT, RZ, UR5, PT, P0 ;  /* 0x00000005ff007c0c */ /* 0x000fda000bf05300 */
[----:B------:R-:W-:Y:S05]  /*0c80*/  @!P0 BRA `(.L_x_9) ;  /* 0x00000000000c8947 */ /* 0x000fea0003800000 */
[----:B------:R-:W3:Y:S02]  /*0c90*/  LDC.64 R12, c[0x0][0x590] ;  /* 0x00016400ff0c7b82 */ /* 0x000ee40000000a00 */
[----:B---3--:R4:W5:Y:S01]  /*0ca0*/  LDG.E R12, desc[UR12][R12.64] ;  /* 0x0000000c0c0c7981 */ /* 0x008962000c1e1900 */
[----:B------:R-:W-:Y:S05]  /*0cb0*/  BRA `(.L_x_8) ;  /* 0x0000000000047947 */ /* 0x000fea0003800000 */
.L_x_9:
[----:B------:R-:W3:Y:S02]  /*0cc0*/  LDC R12, c[0x0][0x584] ;  /* 0x00016100ff0c7b82 */ /* 0x000ee40000000800 */
.L_x_8:
[----:B------:R-:W1:Y:S01]  /*0cd0*/  LDC R6, c[0x0][0x3c4] ;  /* 0x0000f100ff067b82 */ /* 0x000e620000000800 */
[----:B------:R-:W1:Y:S01]  /*0ce0*/  S2R R9, SR_CTAID.X ;  /* 0x0000000000097919 */ /* 0x000e620000002500 */
[----:B------:R-:W-:Y:S01]  /*0cf0*/  ISETP.NE.AND P0, PT, R11, RZ, PT ;  /* 0x000000ff0b00720c */ /* 0x000fe20003f05270 */
[----:B----4-:R-:W4:Y:S05]  /*0d00*/  S2R R13, SR_CTAID.Y ;  /* 0x00000000000d7919 */ /* 0x010f2a0000002600 */
[----:B0-2---:R-:W0:Y:S01]  /*0d10*/  LDC.64 R4, c[0x0][0x3c8] ;  /* 0x0000f200ff047b82 */ /* 0x005e220000000a00 */
[----:B-1----:R-:W-:-:S05]  /*0d20*/  VIADD R6, R6, 0x1f ;  /* 0x0000001f06067836 */ /* 0x002fca0000000000 */
[----:B------:R-:W-:-:S04]  /*0d30*/  SHF.R.S32.HI R7, RZ, 0x1f, R6 ;  /* 0x0000001fff077819 */ /* 0x000fc80000011406 */
[----:B------:R-:W-:-:S04]  /*0d40*/  LEA.HI R7, R7, R6, RZ, 0x5 ;  /* 0x0000000607077211 */ /* 0x000fc800078f28ff */
[----:B------:R-:W-:-:S05]  /*0d50*/  SHF.R.S32.HI R7, RZ, 0x5, R7 ;  /* 0x00000005ff077819 */ /* 0x000fca0000011407 */
[----:B0-----:R-:W-:-:S04]  /*0d60*/  IMAD R6, R7, R4, RZ ;  /* 0x0000000407067224 */ /* 0x001fc800078e02ff */
[----:B------:R-:W-:Y:S01]  /*0d70*/  IMAD R6, R6, R5, RZ ;  /* 0x0000000506067224 */ /* 0x000fe200078e02ff */
[----:B----4-:R-:W-:Y:S06]  /*0d80*/  @!P0 BRA `(.L_x_10) ;  /* 0x0000002c00c48947 */ /* 0x010fec0003800000 */
[----:B------:R-:W-:-:S13]  /*0d90*/  ISETP.NE.AND P0, PT, R11, 0x1, PT ;  /* 0x000000010b00780c */ /* 0x000fda0003f05270 */
[----:B------:R-:W-:Y:S05]  /*0da0*/  @P0 EXIT ;  /* 0x000000000000094d */ /* 0x000fea0003800000 */
[----:B------:R-:W-:Y:S01]  /*0db0*/  ISETP.GE.AND P0, PT, R6, 0x1, PT ;  /* 0x000000010600780c */ /* 0x000fe20003f06270 */
[----:B------:R-:W-:Y:S01]  /*0dc0*/  UMOV UR4, URZ ;  /* 0x0000003f00047c82 */ /* 0x000fe20008000000 */
[----:B------:R-:W-:Y:S02]  /*0dd0*/  CS2R R54, SRZ ;  /* 0x0000000000367805 */ /* 0x000fe4000001ff00 */
[----:B------:R-:W-:Y:S02]  /*0de0*/  CS2R R24, SRZ ;  /* 0x0000000000187805 */ /* 0x000fe4000001ff00 */
[----:B------:R-:W-:Y:S02]  /*0df0*/  CS2R R26, SRZ ;  /* 0x00000000001a7805 */ /* 0x000fe4000001ff00 */
[----:B------:R-:W-:Y:S02]  /*0e00*/  CS2R R28, SRZ ;  /* 0x00000000001c7805 */ /* 0x000fe4000001ff00 */
[----:B------:R-:W-:-:S02]  /*0e10*/  CS2R R30, SRZ ;  /* 0x00000000001e7805 */ /* 0x000fc4000001ff00 */
[----:B------:R-:W-:Y:S02]  /*0e20*/  CS2R R32, SRZ ;  /* 0x0000000000207805 */ /* 0x000fe4000001ff00 */
        /* <DEDUP_REMOVED lines=9> */
[----:B------:R-:W-:Y:S01]  /*0ec0*/  CS2R R52, SRZ ;  /* 0x0000000000347805 */ /* 0x000fe2000001ff00 */
[----:B------:R-:W-:Y:S06]  /*0ed0*/  @!P0 BRA `(.L_x_11) ;  /* 0x0000000000648947 */ /* 0x000fec0003800000 */
[----:B------:R-:W-:-:S04]  /*0ee0*/  LOP3.LUT R8, R3, 0x1, RZ, 0xfc, !PT ;  /* 0x0000000103087812 */ /* 0x000fc800078efcff */
[----:B------:R-:W-:-:S13]  /*0ef0*/  ISETP.NE.AND P1, PT, R8, 0x3, PT ;  /* 0x000000030800780c */ /* 0x000fda0003f25270 */
[----:B------:R-:W-:Y:S05]  /*0f00*/  @!P1 BRA `(.L_x_12) ;  /* 0x0000000000049947 */ /* 0x000fea0003800000 */
[----:B------:R-:W-:Y:S01]  /*0f10*/  BPT.TRAP 0x1 ;  /* 0x000000040000795c */ /* 0x000fe20000300000 */
.L_x_12:
[----:B------:R-:W0:Y:S01]  /*0f20*/  S2UR UR5, SR_CgaCtaId ;  /* 0x00000000000579c3 */ /* 0x000e220000008800 */
[----:B------:R-:W-:Y:S01]  /*0f30*/  SHF.L.U32 R8, RZ, 0x1f, RZ ;  /* 0x0000001fff087819 */ /* 0x000fe200000006ff */
[----:B------:R-:W-:Y:S02]  /*0f40*/  UMOV UR4, 0x400 ;  /* 0x0000040000047882 */ /* 0x000fe40000000000 */
[----:B0-----:R-:W-:-:S12]  /*0f50*/  ULEA UR4, UR5, UR4, 0x18 ;  /* 0x0000000405047291 */ /* 0x001fd8000f8ec03f */
.L_x_13:
[----:B0-----:R-:W-:-:S04]  /*0f60*/  IMAD.U32 R11, RZ, RZ, UR4 ;  /* 0x00000004ff0b7e24 */ /* 0x001fc8000f8e00ff */
[----:B------:R0:W1:Y:S03]  /*0f70*/  SYNCS.PHASECHK.TRANS64.TRYWAIT P1, [R11+URZ+0x38000], R8 ;  /* 0x038000080b0075a7 */ /* 0x000066000802017f */
[----:B-1----:R-:W-:Y:S05]  /*0f80*/  @!P1 NANOSLEEP.SYNCS 0x989680 ;  /* 0x009896800000995d */ /* 0x002fea0003900000 */
[----:B------:R-:W1:Y:S02]  /*0f90*/  @!P1 SYNCS.PHASECHK.TRANS64 P1, [R11+URZ+0x38000], R8 ;  /* 0x038000080b0095a7 */ /* 0x000e64000802007f */
[----:B-1----:R-:W-:Y:S05]  /*0fa0*/  @!P1 BRA `(.L_x_13) ;  /* 0xfffffffc00ec9947 */ /* 0x002fea000383ffff */
[----:B------:R-:W-:Y:S01]  /*0fb0*/  UIADD3 UR5, UR4, 0x1c000, URZ ;  /* 0x0001c00004057890 */ /* 0x000fe2000fffe03f */
[----:B------:R-:W-:Y:S01]  /*0fc0*/  WARPGROUP.ARRIVE ;  /* 0x00000000000079c5 */ /* 0x000fe20000000000 */
[----:B------:R-:W-:Y:S02]  /*0fd0*/  USHF.R.U32.HI UR4, URZ, 0x4, UR4 ;  /* 0x000000043f047899 */ /* 0x000fe40008011604 */
[----:B------:R-:W-:Y:S02]  /*0fe0*/  USHF.R.U32.HI UR5, URZ, 0x4, UR5 ;  /* 0x000000043f057899 */ /* 0x000fe40008011605 */
[----:B------:R-:W-:Y:S02]  /*0ff0*/  ULOP3.LUT UR4, UR4, 0x3fff, URZ, 0xc0, !UPT ;  /* 0x00003fff04047892 */ /* 0x000fe4000f8ec03f */
[----:B------:R-:W-:Y:S02]  /*1000*/  ULOP3.LUT UR5, UR5, 0x3fff, URZ, 0xc0, !UPT ;  /* 0x00003fff05057892 */ /* 0x000fe4000f8ec03f */
[----:B------:R-:W-:-:S02]  /*1010*/  ULOP3.LUT UR4, UR4, 0x10000, URZ, 0xfc, !UPT ;  /* 0x0001000004047892 */ /* 0x000fc4000f8efc3f */
[----:B------:R-:W-:Y:S01]  /*1020*/  ULOP3.LUT UR6, UR5, 0x10000, URZ, 0xfc, !UPT ;  /* 0x0001000005067892 */ /* 0x000fe2000f8efc3f */
[----:B------:R-:W-:Y:S02]  /*1030*/  UMOV UR7, 0xc0000010 ;  /* 0xc000001000077882 */ /* 0x000fe40000000000 */
[----:B------:R-:W-:-:S06]  /*1040*/  UMOV UR5, 0xc0000010 ;  /* 0xc000001000057882 */ /* 0x000fcc0000000000 */
[----:B------:R-:W-:Y:S01]  /*1050*/  QGMMA.64x64x32.F32.E4M3.E4M3 R24, gdesc[UR4], RZ, !UPT, gsb0 ;  /* 0x00e00000041879f3 */ /* 0x000fe2000c0008ff */
[----:B------:R-:W-:-:S05]  /*1060*/  UMOV UR4, 0x1 ;  /* 0x0000000100047882 */ /* 0x000fca0000000000 */
.L_x_11:
[----:B0-----:R-:W-:-:S05]  /*1070*/  VIMNMX R11, R6, 0x1, PT ;  /* 0x00000001060b7848 */ /* 0x001fca0003fe0100 */
[----:B------:R-:W-:-:S05]  /*1080*/  IMAD.IADD R6, R6, 0x1, -R11 ;  /* 0x0000000106067824 */ /* 0x000fca00078e0a0b */
[----:B------:R-:W-:-:S13]  /*1090*/  ISETP.GE.AND P1, PT, R6, 0x1, PT ;  /* 0x000000010600780c */ /* 0x000fda0003f26270 */
[----:B------:R-:W-:Y:S05]  /*10a0*/  @!P1 BRA `(.L_x_14) ;  /* 0x0000000000e49947 */ /* 0x000fea0003800000 */
[----:B------:R-:W0:Y:S01]  /*10b0*/  S2UR UR6, SR_CgaCtaId ;  /* 0x00000000000679c3 */ /* 0x000e220000008800 */
[----:B------:R-:W-:Y:S01]  /*10c0*/  IMAD R4, R4, R5, RZ ;  /* 0x0000000504047224 */ /* 0x000fe200078e02ff */
[----:B------:R-:W-:Y:S01]  /*10d0*/  UMOV UR5, 0x400 ;  /* 0x0000040000057882 */ /* 0x000fe20000000000 */
[----:B------:R-:W-:Y:S01]  /*10e0*/  LOP3.LUT R10, R3, 0x1, RZ, 0xfc, !PT ;  /* 0x00000001030a7812 */ /* 0x000fe200078efcff */
[----:B------:R-:W-:Y:S01]  /*10f0*/  UISETP.NE.U32.AND UP0, UPT, UR4, URZ, UPT ;  /* 0x0000003f0400728c */ /* 0x000fe2000bf05070 */
[----:B------:R-:W-:Y:S02]  /*1100*/  IMAD R4, R7, R4, RZ ;  /* 0x0000000407047224 */ /* 0x000fe400078e02ff */
[----:B------:R-:W-:-:S03]  /*1110*/  IMAD.MOV.U32 R7, RZ, RZ, RZ ;  /* 0x000000ffff077224 */ /* 0x000fc600078e00ff */
[----:B------:R-:W-:-:S04]  /*1120*/  LOP3.LUT R5, RZ, R4, RZ, 0x33, !PT ;  /* 0x00000004ff057212 */ /* 0x000fc800078e33ff */
[----:B------:R-:W-:-:S04]  /*1130*/  VIMNMX R5, R5, -0x2, !PT ;  /* 0xfffffffe05057848 */ /* 0x000fc80007fe0100 */
[----:B------:R-:W-:Y:S01]  /*1140*/  IADD3 R4, R5, 0x2, R4 ;  /* 0x0000000205047810 */ /* 0x000fe20007ffe004 */
[----:B0-----:R-:W-:-:S04]  /*1150*/  ULEA UR7, UR6, UR5, 0x18 ;  /* 0x0000000506077291 */ /* 0x001fc8000f8ec03f */
[----:B------:R-:W-:Y:S02]  /*1160*/  UIADD3 UR6, UR7, 0x1c000, URZ ;  /* 0x0001c00007067890 */ /* 0x000fe4000fffe03f */
[----:B------:R-:W-:Y:S02]  /*1170*/  USHF.R.U32.HI UR5, URZ, 0x4, UR7 ;  /* 0x000000043f057899 */ /* 0x000fe40008011607 */
[----:B------:R-:W-:Y:S02]  /*1180*/  USHF.R.U32.HI UR6, URZ, 0x4, UR6 ;  /* 0x000000043f067899 */ /* 0x000fe40008011606 */
[----:B------:R-:W-:Y:S02]  /*1190*/  ULOP3.LUT UR5, UR5, 0x3fff, URZ, 0xc0, !UPT ;  /* 0x00003fff05057892 */ /* 0x000fe4000f8ec03f */
[----:B------:R-:W-:Y:S02]  /*11a0*/  ULOP3.LUT UR6, UR6, 0x3fff, URZ, 0xc0, !UPT ;  /* 0x00003fff06067892 */ /* 0x000fe4000f8ec03f */
[----:B------:R-:W-:-:S02]  /*11b0*/  ULOP3.LUT UR14, UR5, 0x10000, URZ, 0xfc, !UPT ;  /* 0x00010000050e7892 */ /* 0x000fc4000f8efc3f */
[----:B------:R-:W-:Y:S01]  /*11c0*/  ULOP3.LUT UR15, UR6, 0x10000, URZ, 0xfc, !UPT ;  /* 0x00010000060f7892 */ /* 0x000fe2000f8efc3f */
[----:B------:R-:W-:-:S11]  /*11d0*/  UMOV UR5, URZ ;  /* 0x0000003f00057c82 */ /* 0x000fd60008000000 */
.L_x_19:
[----:B------:R-:W-:-:S13]  /*11e0*/  ISETP.NE.AND P2, PT, R10, 0x3, PT ;  /* 0x000000030a00780c */ /* 0x000fda0003f45270 */
[----:B0-----:R-:W-:Y:S05]  /*11f0*/  @!P2 BRA `(.L_x_15) ;  /* 0x000000000004a947 */ /* 0x001fea0003800000 */
[----:B------:R-:W-:Y:S01]  /*1200*/  BPT.TRAP 0x1 ;  /* 0x000000040000795c */ /* 0x000fe20000300000 */
.L_x_15:
[----:B------:R-:W-:Y:S01]  /*1210*/  SHF.L.U32 R5, R7, 0x1f, RZ ;  /* 0x0000001f07057819 */ /* 0x000fe200000006ff */
[----:B------:R-:W-:-:S12]  /*1220*/  ULEA UR6, UR4, UR7, 0x3 ;  /* 0x0000000704067291 */ /* 0x000fd8000f8e183f */
.L_x_16:
[----:B0-----:R-:W-:-:S04]  /*1230*/  IMAD.U32 R8, RZ, RZ, UR6 ;  /* 0x00000006ff087e24 */ /* 0x001fc8000f8e00ff */
[----:B------:R0:W1:Y:S03]  /*1240*/  SYNCS.PHASECHK.TRANS64.TRYWAIT P1, [R8+URZ+0x38000], R5 ;  /* 0x03800005080075a7 */ /* 0x000066000802017f */
[----:B-1----:R-:W-:Y:S05]  /*1250*/  @!P1 NANOSLEEP.SYNCS 0x989680 ;  /* 0x009896800000995d */ /* 0x002fea0003900000 */
[----:B------:R-:W1:Y:S02]  /*1260*/  @!P1 SYNCS.PHASECHK.TRANS64 P1, [R8+URZ+0x38000], R5 ;  /* 0x03800005080095a7 */ /* 0x000e64000802007f */
[----:B-1----:R-:W-:Y:S05]  /*1270*/  @!P1 BRA `(.L_x_16) ;  /* 0xfffffffc00ec9947 */ /* 0x002fea000383ffff */
[----:B------:R-:W-:Y:S01]  /*1280*/  ULEA UR8, UR4, UR14, 0x7 ;  /* 0x0000000e04087291 */ /* 0x000fe2000f8e383f */
[----:B------:R-:W-:Y:S01]  /*1290*/  WARPGROUP.ARRIVE ;  /* 0x00000000000079c5 */ /* 0x000fe20000000000 */
[----:B------:R-:W-:Y:S01]  /*12a0*/  ULEA UR10, UR4, UR15, 0x7 ;  /* 0x0000000f040a7291 */ /* 0x000fe2000f8e383f */
[----:B------:R-:W-:Y:S01]  /*12b0*/  UMOV UR9, 0xc0000010 ;  /* 0xc000001000097882 */ /* 0x000fe20000000000 */
[----:B------:R-:W-:-:S07]  /*12c0*/  UMOV UR11, 0xc0000010 ;  /* 0xc0000010000b7882 */ /* 0x000fce0000000000 */
[----:B------:R-:W-:Y:S03]  /*12d0*/  QGMMA.64x64x32.F32.E4M3.E4M3 R24, gdesc[UR8], R24, UP0, gsb0 ;  /* 0x00e00000081879f3 */ /* 0x000fe6000b800818 */
[----:B------:R-:W-:Y:S02]  /*12e0*/  WARPGROUP.DEPBAR.LE gsb0, 0x1 ;  /* 0x00008000000079c5 */ /* 0x000fe40000010100 */
[----:B------:R-:W-:Y:S05]  /*12f0*/  @!P2 BRA `(.L_x_17) ;  /* 0x000000000004a947 */ /* 0x000fea0003800000 */
[----:B------:R-:W-:Y:S01]  /*1300*/  BPT.TRAP 0x1 ;  /* 0x000000040000795c */ /* 0x000fe20000300000 */
.L_x_17:
[----:B------:R-:W-:Y:S01]  /*1310*/  ULEA UR6, UR5, UR7, 0x3 ;  /* 0x0000000705067291 */ /* 0x000fe2000f8e183f */
[----:B------:R-:W-:-:S03]  /*1320*/  ISETP.GT.U32.AND P1, PT, R3, 0x1, PT ;  /* 0x000000010300780c */ /* 0x000fc60003f24070 */
[----:B------:R-:W-:-:S04]  /*1330*/  UIADD3 UR6, UR6, 0x381c0, URZ ;  /* 0x000381c006067890 */ /* 0x000fc8000fffe03f */
[----:B------:R-:W-:-:S09]  /*1340*/  UPRMT UR6, URZ, 0x654, UR6 ;  /* 0x000006543f067896 */ /* 0x000fd20008000006 */
[----:B------:R-:W-:Y:S01]  /*1350*/  SYNCS.ARRIVE.TRANS64.RED.A1T0 RZ, [UR6], RZ ;  /* 0x000000ffffff79a7 */ /* 0x000fe20008100406 */
[----:B------:R-:W-:Y:S05]  /*1360*/  @P1 BRA `(.L_x_18) ;  /* 0x0000000000041947 */ /* 0x000fea0003800000 */
[----:B------:R-:W-:Y:S01]  /*1370*/  BPT.TRAP 0x1 ;  /* 0x000000040000795c */ /* 0x000fe20000300000 */
.L_x_18:
[----:B------:R-:W-:Y:S01]  /*1380*/  VIADD R4, R4, 0xffffffff ;  /* 0xffffffff04047836 */ /* 0x000fe20000000000 */
[----:B------:R-:W-:Y:S02]  /*1390*/  UIADD3 UR4, UR4, 0x1, URZ ;  /* 0x0000000104047890 */ /* 0x000fe4000fffe03f */
[----:B------:R-:W-:Y:S02]  /*13a0*/  UIADD3 UR5, UR5, 0x1, URZ ;  /* 0x0000000105057890 */ /* 0x000fe4000fffe03f */
[----:B------:R-:W-:Y:S01]  /*13b0*/  ISETP.GT.AND P1, PT, R4, 0x1, PT ;  /* 0x000000010400780c */ /* 0x000fe20003f24270 */
[----:B------:R-:W-:Y:S02]  /*13c0*/  UISETP.NE.AND UP0, UPT, UR4, 0x38, UPT ;  /* 0x000000380400788c */ /* 0x000fe4000bf05270 */
[----:B------:R-:W-:Y:S02]  /*13d0*/  UISETP.NE.AND UP1, UPT, UR5, 0x38, UPT ;  /* 0x000000380500788c */ /* 0x000fe4000bf25270 */
[----:B------:R-:W-:-:S02]  /*13e0*/  USEL UR6, URZ, 0x1, UP0 ;  /* 0x000000013f067887 */ /* 0x000fc40008000000 */
[----:B------:R-:W-:Y:S02]  /*13f0*/  USEL UR4, UR4, URZ, UP0 ;  /* 0x0000003f04047287 */ /* 0x000fe40008000000 */
[----:B------:R-:W-:Y:S02]  /*1400*/  USEL UR5, UR5, URZ, UP1 ;  /* 0x0000003f05057287 */ /* 0x000fe40008800000 */
[----:B------:R-:W-:Y:S01]  /*1410*/  UPLOP3.LUT UP0, UPT, UPT, UPT, UPT, 0x80, 0x0 ;  /* 0x000000000000789c */ /* 0x000fe20003f0f070 */
[----:B------:R-:W-:Y:S01]  /*1420*/  LOP3.LUT R7, R7, UR6, RZ, 0x3c, !PT ;  /* 0x0000000607077c12 */ /* 0x000fe2000f8e3cff */
[----:B------:R-:W-:Y:S09]  /*1430*/  @P1 BRA `(.L_x_19) ;  /* 0xfffffffc00681947 */ /* 0x000ff2000383ffff */
.L_x_14:
[----:B------:R-:W-:Y:S02]  /*1440*/  WARPGROUP.DEPBAR.LE gsb0, 0x0 ;  /* 0x00008000000079c5 */ /* 0x000fe40000010000 */
[----:B------:R-:W-:Y:S05]  /*1450*/  @!P0 BRA `(.L_x_20) ;  /* 0x0000000000448947 */ /* 0x000fea0003800000 */
[----:B------:R-:W-:-:S04]  /*1460*/  LOP3.LUT R4, R3, 0x1, RZ, 0xfc, !PT ;  /* 0x0000000103047812 */ /* 0x000fc800078efcff */
[----:B------:R-:W-:-:S13]  /*1470*/  ISETP.NE.AND P0, PT, R4, 0x3, PT ;  /* 0x000000030400780c */ /* 0x000fda0003f05270 */
[----:B------:R-:W-:Y:S05]  /*1480*/  @!P0 BRA `(.L_x_21) ;  /* 0x0000000000048947 */ /* 0x000fea0003800000 */
[----:B------:R-:W-:Y:S01]  /*1490*/  BPT.TRAP 0x1 ;  /* 0x000000040000795c */ /* 0x000fe20000300000 */
.L_x_21:
[----:B0-----:R-:W0:Y:S01]  /*14a0*/  S2R R8, SR_CgaCtaId ;  /* 0x0000000000087919 */ /* 0x001e220000008800 */
[----:B------:R-:W-:Y:S02]  /*14b0*/  SHF.R.U32.HI R4, RZ, 0x3, R6 ;  /* 0x00000003ff047819 */ /* 0x000fe40000011606 */
[----:B------:R-:W-:Y:S02]  /*14c0*/  MOV R7, 0x400 ;  /* 0x0000040000077802 */ /* 0x000fe40000000f00 */
[----:B------:R-:W-:Y:S01]  /*14d0*/  ISETP.GT.U32.AND P0, PT, R3, 0x1, PT ;  /* 0x000000010300780c */ /* 0x000fe20003f04070 */
[----:B------:R-:W-:-:S04]  /*14e0*/  IMAD.WIDE.U32 R4, R4, 0x24924925, RZ ;  /* 0x2492492504047825 */ /* 0x000fc800078e00ff */
[----:B------:R-:W-:Y:S01]  /*14f0*/  IMAD R4, R5, -0x38, R6 ;  /* 0xffffffc805047824 */ /* 0x000fe200078e0206 */
[----:B0-----:R-:W-:-:S05]  /*1500*/  LEA R7, R8, R7, 0x18 ;  /* 0x0000000708077211 */ /* 0x001fca00078ec0ff */
[----:B------:R-:W-:-:S04]  /*1510*/  IMAD R4, R4, 0x8, R7 ;  /* 0x0000000804047824 */ /* 0x000fc800078e0207 */
[----:B------:R-:W-:-:S05]  /*1520*/  VIADD R4, R4, 0x381c0 ;  /* 0x000381c004047836 */ /* 0x000fca0000000000 */
[----:B------:R-:W-:-:S04]  /*1530*/  PRMT R4, RZ, 0x654, R4 ;  /* 0x00000654ff047816 */ /* 0x000fc80000000004 */
[----:B------:R1:W-:Y:S01]  /*1540*/  SYNCS.ARRIVE.TRANS64.RED.A1T0 RZ, [R4+URZ], RZ ;  /* 0x000000ff04ff79a7 */ /* 0x0003e2000810043f */
[----:B------:R-:W-:Y:S05]  /*1550*/  @P0 BRA `(.L_x_20) ;  /* 0x0000000000040947 */ /* 0x000fea0003800000 */
[----:B------:R-:W-:Y:S01]  /*1560*/  BPT.TRAP 0x1 ;  /* 0x000000040000795c */ /* 0x000fe20000300000 */
.L_x_20:
[----:B------:R-:W-:Y:S01]  /*1570*/  IMAD.SHL.U32 R13, R13, 0x40, RZ ;  /* 0x000000400d0d7824 */ /* 0x000fe200078e00ff */
[----:B------:R-:W-:Y:S01]  /*1580*/  ULDC.64 UR4, c[0x0][0x280] ;  /* 0x0000a00000047ab9 */ /* 0x000fe20000000a00 */
[----:B------:R-:W-:Y:S01]  /*1590*/  IMAD.SHL.U32 R15, R9, 0x40, RZ ;  /* 0x00000040090f7824 */ /* 0x000fe200078e00ff */
[----:B------:R-:W-:Y:S02]  /*15a0*/  SHF.R.S32.HI R3, RZ, 0x1f, R2 ;  /* 0x0000001fff037819 */ /* 0x000fe40000011402 */
[----:B------:R-:W-:Y:S02]  /*15b0*/  ISETP.GE.AND P0, PT, R13, UR5, PT ;  /* 0x000000050d007c0c */ /* 0x000fe4000bf06270 */
[----:B-1----:R-:W-:Y:S02]  /*15c0*/  LEA.HI R4, R3, R2, RZ, 0x2 ;  /* 0x0000000203047211 */ /* 0x002fe400078f10ff */
[----:B------:R-:W-:Y:S02]  /*15d0*/  ISETP.GE.OR P0, PT, R15, UR4, P0 ;  /* 0x000000040f007c0c */ /* 0x000fe40008706670 */
[----:B------:R-:W-:-:S02]  /*15e0*/  SHF.R.S32.HI R6, RZ, 0x2, R4 ;  /* 0x00000002ff067819 */ /* 0x000fc40000011404 */
[----:B0-----:R-:W-:-:S04]  /*15f0*/  SHF.R.S32.HI R5, RZ, 0x1f, R4 ;  /* 0x0000001fff057819 */ /* 0x001fc80000011404 */
[----:B------:R-:W-:-:S04]  /*1600*/  LEA.HI R5, R5, R6, RZ, 0x3 ;  /* 0x0000000605057211 */ /* 0x000fc800078f18ff */
[----:B------:R-:W-:Y:S01]  /*1610*/  LOP3.LUT R7, R5, 0xfffffff8, RZ, 0xc0, !PT ;  /* 0xfffffff805077812 */ /* 0x000fe200078ec0ff */
[----:B------:R-:W-:Y:S06]  /*1620*/  @P0 EXIT ;  /* 0x000000000000094d */ /* 0x000fec0003800000 */
[----:B------:R-:W0:Y:S01]  /*1630*/  LDC.64 R10, c[0x0][0x5d0] ;  /* 0x00017400ff0a7b82 */ /* 0x000e220000000a00 */
[----:B------:R-:W-:Y:S01]  /*1640*/  LOP3.LUT R5, R4, 0x7ffffffc, RZ, 0xc0, !PT ;  /* 0x7ffffffc04057812 */ /* 0x000fe200078ec0ff */
[----:B------:R-:W-:Y:S01]  /*1650*/  IMAD.IADD R6, R6, 0x1, -R7 ;  /* 0x0000000106067824 */ /* 0x000fe200078e0a07 */
[----:B------:R-:W-:Y:S01]  /*1660*/  LEA.HI R17, R3, R2, RZ, 0x5 ;  /* 0x0000000203117211 */ /* 0x000fe200078f28ff */
[----:B------:R-:W-:Y:S02]  /*1670*/  ULDC.64 UR6, c[0x0][0x5c8] ;  /* 0x0001720000067ab9 */ /* 0x000fe40000000a00 */
[----:B------:R-:W-:Y:S01]  /*1680*/  IMAD.IADD R5, R2, 0x1, -R5 ;  /* 0x0000000102057824 */ /* 0x000fe200078e0a05 */
[----:B------:R-:W-:Y:S02]  /*1690*/  SHF.R.S32.HI R7, RZ, 0x1f, R6 ;  /* 0x0000001fff077819 */ /* 0x000fe40000011406 */
[----:B------:R-:W-:Y:S01]  /*16a0*/  SHF.R.S32.HI R17, RZ, 0x5, R17 ;  /* 0x00000005ff117819 */ /* 0x000fe20000011411 */
[----:B------:R-:W-:-:S02]  /*16b0*/  IMAD.SHL.U32 R14, R5, 0x2, RZ ;  /* 0x00000002050e7824 */ /* 0x000fc400078e00ff */
[----:B------:R-:W-:-:S03]  /*16c0*/  IMAD.WIDE R4, R9, 0x40, R6 ;  /* 0x0000004009047825 */ /* 0x000fc600078e0206 */
[----:B------:R-:W-:Y:S01]  /*16d0*/  SHF.R.S32.HI R8, RZ, 0x1f, R14 ;  /* 0x0000001fff087819 */ /* 0x000fe2000001140e */
[----:B------:R-:W-:Y:S01]  /*16e0*/  IMAD R15, R17, -0x10, -R15 ;  /* 0xfffffff0110f7824 */ /* 0x000fe200078e0a0f */
[----:B------:R-:W-:Y:S01]  /*16f0*/  IADD3 R2, P0, R13, R14, RZ ;  /* 0x0000000e0d027210 */ /* 0x000fe20007f1e0ff */
[----:B------:R-:W-:-:S03]  /*1700*/  IMAD.WIDE R4, R17, 0x10, R4 ;  /* 0x0000001011047825 */ /* 0x000fc600078e0204 */
[----:B------:R-:W-:Y:S02]  /*1710*/  LEA.HI.X.SX32 R3, R13, R8, 0x1, P0 ;  /* 0x000000080d037211 */ /* 0x000fe400000f0eff */
[----:B------:R-:W-:Y:S01]  /*1720*/  IADD3 R13, -R14, UR5, -R13 ;  /* 0x000000050e0d7c10 */ /* 0x000fe2000fffe90d */
[-C--:B0-----:R-:W-:Y:S01]  /*1730*/  IMAD R7, R5, R10.reuse, RZ ;  /* 0x0000000a05077224 */ /* 0x081fe200078e02ff */
[----:B------:R-:W-:Y:S01]  /*1740*/  IADD3 R15, R15, UR4, -R6 ;  /* 0x000000040f0f7c10 */ /* 0x000fe2000fffe806 */
[----:B------:R-:W-:-:S04]  /*1750*/  IMAD.WIDE.U32 R8, R4, R10, R2 ;  /* 0x0000000a04087225 */ /* 0x000fc800078e0002 */
[----:B------:R-:W-:Y:S01]  /*1760*/  IMAD R7, R4, R11, R7 ;  /* 0x0000000b04077224 */ /* 0x000fe200078e0207 */
[----:B------:R-:W-:Y:S02]  /*1770*/  LEA R16, P0, R10, R8, 0x3 ;  /* 0x000000080a107211 */ /* 0x000fe400078018ff */
[----:B------:R-:W-:Y:S01]  /*1780*/  IADD3 R8, P1, R8, UR6, RZ ;  /* 0x0000000608087c10 */ /* 0x000fe2000ff3e0ff */
[----:B------:R-:W-:-:S05]  /*1790*/  IMAD.IADD R7, R9, 0x1, R7 ;  /* 0x0000000109077824 */ /* 0x000fca00078e0207 */
[----:B------:R-:W-:Y:S02]  /*17a0*/  LEA.HI.X R11, R10, R7, R11, 0x3, P0 ;  /* 0x000000070a0b7211 */ /* 0x000fe400000f1c0b */
[----:B---3-5:R-:W-:Y:S02]  /*17b0*/  FSETP.NEU.AND P0, PT, R12, RZ, PT ;  /* 0x000000ff0c00720b */ /* 0x028fe40003f0d000 */
[----:B------:R-:W-:Y:S02]  /*17c0*/  IADD3 R10, P2, R16, UR6, RZ ;  /* 0x00000006100a7c10 */ /* 0x000fe4000ff5e0ff */
[----:B------:R-:W-:Y:S02]  /*17d0*/  IADD3.X R9, R7, UR7, RZ, P1, !PT ;  /* 0x0000000707097c10 */ /* 0x000fe40008ffe4ff */
[----:B------:R-:W-:-:S07]  /*17e0*/  IADD3.X R11, R11, UR7, RZ, P2, !PT ;  /* 0x000000070b0b7c10 */ /* 0x000fce00097fe4ff */
[----:B------:R-:W-:Y:S05]  /*17f0*/  @!P0 BRA `(.L_x_22) ;  /* 0x0000001800e08947 */ /* 0x000fea0003800000 */
[----:B------:R-:W-:Y:S01]  /*1800*/  ISETP.GE.AND P0, PT, R13, 0x1, PT ;  /* 0x000000010d00780c */ /* 0x000fe20003f06270 */
[----:B------:R-:W-:Y:S01]  /*1810*/  ULDC.64 UR4, c[0x0][0x5b0] ;  /* 0x00016c0000047ab9 */ /* 0x000fe20000000a00 */
[----:B------:R-:W-:Y:S01]  /*1820*/  ULDC.64 UR6, c[0x0][0x5a8] ;  /* 0x00016a0000067ab9 */ /* 0x000fe20000000a00 */
[----:B------:R-:W-:Y:S01]  /*1830*/  IMAD R17, R5, UR4, RZ ;  /* 0x0000000405117c24 */ /* 0x000fe2000f8e02ff */
[----:B------:R-:W-:Y:S01]  /*1840*/  ISETP.LT.OR P2, PT, R15, 0x1, !P0 ;  /* 0x000000010f00780c */ /* 0x000fe20004741670 */
[C---:B------:R-:W-:Y:S01]  /*1850*/  IMAD.WIDE.U32 R6, R4.reuse, UR4, R2 ;  /* 0x0000000404067c25 */ /* 0x040fe2000f8e0002 */
[----:B------:R-:W-:Y:S01]  /*1860*/  BSSY B0, `(.L_x_23) ;  /* 0x0000007000007945 */ /* 0x000fe20003800000 */
[----:B------:R-:W-:Y:S02]  /*1870*/  PRMT R14, RZ, 0x7610, R14 ;  /* 0x00007610ff0e7816 */ /* 0x000fe4000000000e */
[----:B------:R-:W-:Y:S01]  /*1880*/  IMAD R17, R4, UR5, R17 ;  /* 0x0000000504117c24 */ /* 0x000fe2000f8e0211 */
[----:B------:R-:W-:-:S04]  /*1890*/  IADD3 R6, P1, R6, UR6, RZ ;  /* 0x0000000606067c10 */ /* 0x000fc8000ff3e0ff */
[----:B------:R-:W-:-:S03]  /*18a0*/  IADD3.X R7, R7, UR7, R17, P1, !PT ;  /* 0x0000000707077c10 */ /* 0x000fc60008ffe411 */
[----:B------:R-:W-:Y:S06]  /*18b0*/  @P2 BRA `(.L_x_24) ;  /* 0x0000000000042947 */ /* 0x000fec0003800000 */
[----:B------:R0:W5:Y:S02]  /*18c0*/  LDG.E.U8 R14, desc[UR12][R6.64] ;  /* 0x0000000c060e7981 */ /* 0x000164000c1e1100 */
.L_x_24:
[----:B------:R-:W-:Y:S05]  /*18d0*/  BSYNC B0 ;  /* 0x0000000000007941 */ /* 0x000fea0003800000 */
.L_x_23:
[----:B-----5:R-:W-:Y:S01]  /*18e0*/  LOP3.LUT R14, R14, 0xff, RZ, 0xc0, !PT ;  /* 0x000000ff0e0e7812 */ /* 0x020fe200078ec0ff */
[----:B------:R-:W-:Y:S01]  /*18f0*/  BSSY B0, `(.L_x_25) ;  /* 0x000000c000007945 */ /* 0x000fe20003800000 */
[----:B------:R-:W-:Y:S02]  /*1900*/  ISETP.GE.AND P1, PT, R13, 0x2, PT ;  /* 0x000000020d00780c */ /* 0x000fe40003f26270 */
[----:B------:R-:W-:Y:S02]  /*1910*/  F2FP.F16.E4M3.UNPACK_B R14, R14 ;  /* 0x0000000eff0e723e */ /* 0x000fe400020006ff */
[----:B------:R-:W-:-:S03]  /*1920*/  ISETP.LT.OR P3, PT, R15, 0x1, !P1 ;  /* 0x000000010f00780c */ /* 0x000fc60004f61670 */
[----:B------:R-:W-:Y:S01]  /*1930*/  HADD2.F32 R17, -RZ, R14.H0_H0 ;  /* 0x2000000eff117230 */ /* 0x000fe20000004100 */
[----:B------:R-:W-:-:S04]  /*1940*/  PRMT R14, RZ, 0x7610, R14 ;  /* 0x00007610ff0e7816 */ /* 0x000fc8000000000e */
[----:B------:R-:W-:-:S04]  /*1950*/  FMUL R17, R17, R12 ;  /* 0x0000000c11117220 */ /* 0x000fc80000400000 */
[----:B------:R-:W-:-:S05]  /*1960*/  FFMA R17, R24, R0, R17 ;  /* 0x0000000018117223 */ /* 0x000fca0000000011 */
[----:B------:R-:W-:-:S05]  /*1970*/  F2FP.SATFINITE.E4M3.F32.PACK_AB_MERGE_C R17, RZ, R17, RZ ;  /* 0x00000011ff11723e */ /* 0x000fca00048070ff */
[----:B------:R1:W-:Y:S01]  /*1980*/  @!P2 STG.E.U8 desc[UR12][R8.64], R17 ;  /* 0x000000110800a986 */ /* 0x0003e2000c10110c */
[----:B------:R-:W-:Y:S05]  /*1990*/  @P3 BRA `(.L_x_26) ;  /* 0x0000000000043947 */ /* 0x000fea0003800000 */
[----:B------:R2:W5:Y:S02]  /*19a0*/  LDG.E.U8 R14, desc[UR12][R6.64+0x1] ;  /* 0x0000010c060e7981 */ /* 0x000564000c1e1100 */
.L_x_26:
[----:B------:R-:W-:Y:S05]  /*19b0*/  BSYNC B0 ;  /* 0x0000000000007941 */ /* 0x000fea0003800000 */
.L_x_25:
[----:B-----5:R-:W-:Y:S01]  /*19c0*/  LOP3.LUT R14, R14, 0xff, RZ, 0xc0, !PT ;  /* 0x000000ff0e0e7812 */ /* 0x020fe200078ec0ff */
[----:B------:R-:W-:Y:S01]  /*19d0*/  BSSY B0, `(.L_x_27) ;  /* 0x0000012000007945 */ /* 0x000fe20003800000 */
[----:B-1----:R-:W-:Y:S02]  /*19e0*/  IADD3 R17, P2, R4, 0x8, RZ ;  /* 0x0000000804117810 */ /* 0x002fe40007f5e0ff */
[----:B------:R-:W-:Y:S02]  /*19f0*/  F2FP.F16.E4M3.UNPACK_B R14, R14 ;  /* 0x0000000eff0e723e */ /* 0x000fe400020006ff */
[----:B------:R-:W-:Y:S01]  /*1a00*/  ISETP.LT.OR P0, PT, R15, 0x9, !P0 ;  /* 0x000000090f00780c */ /* 0x000fe20004701670 */
[----:B------:R-:W-:Y:S02]  /*1a10*/  IMAD.X R5, RZ, RZ, R5, P2 ;  /* 0x000000ffff057224 */ /* 0x000fe400010e0605 */
[----:B------:R-:W-:Y:S02]  /*1a20*/  HADD2.F32 R19, -RZ, R14.H0_H0 ;  /* 0x2000000eff137230 */ /* 0x000fe40000004100 */
[----:B------:R-:W-:-:S02]  /*1a30*/  IMAD R14, R5, UR4, RZ ;  /* 0x00000004050e7c24 */ /* 0x000fc4000f8e02ff */
[----:B------:R-:W-:-:S04]  /*1a40*/  IMAD.WIDE.U32 R2, R17, UR4, R2 ;  /* 0x0000000411027c25 */ /* 0x000fc8000f8e0002 */
[----:B------:R-:W-:Y:S01]  /*1a50*/  FMUL R4, R19, R12 ;  /* 0x0000000c13047220 */ /* 0x000fe20000400000 */
[----:B------:R-:W-:-:S03]  /*1a60*/  IMAD R17, R17, UR5, R14 ;  /* 0x0000000511117c24 */ /* 0x000fc6000f8e020e */
[----:B------:R-:W-:Y:S01]  /*1a70*/  FFMA R4, R25, R0, R4 ;  /* 0x0000000019047223 */ /* 0x000fe20000000004 */
[----:B------:R-:W-:-:S04]  /*1a80*/  IADD3 R2, P2, R2, UR6, RZ ;  /* 0x0000000602027c10 */ /* 0x000fc8000ff5e0ff */
[----:B------:R-:W-:Y:S02]  /*1a90*/  F2FP.SATFINITE.E4M3.F32.PACK_AB_MERGE_C R5, RZ, R4, RZ ;  /* 0x00000004ff05723e */ /* 0x000fe400048070ff */
[----:B------:R-:W-:Y:S02]  /*1aa0*/  IADD3.X R3, R3, UR7, R17, P2, !PT ;  /* 0x0000000703037c10 */ /* 0x000fe400097fe411 */
[----:B------:R-:W-:Y:S01]  /*1ab0*/  PRMT R4, RZ, 0x7610, R4 ;  /* 0x00007610ff047816 */ /* 0x000fe20000000004 */
[----:B------:R1:W-:Y:S01]  /*1ac0*/  @!P3 STG.E.U8 desc[UR12][R8.64+0x1], R5 ;  /* 0x000001050800b986 */ /* 0x0003e2000c10110c */
[----:B------:R-:W-:Y:S05]  /*1ad0*/  @P0 BRA `(.L_x_28) ;  /* 0x0000000000040947 */ /* 0x000fea0003800000 */
[----:B------:R3:W5:Y:S02]  /*1ae0*/  LDG.E.U8 R4, desc[UR12][R2.64] ;  /* 0x0000000c02047981 */ /* 0x000764000c1e1100 */
.L_x_28:
[----:B------:R-:W-:Y:S05]  /*1af0*/  BSYNC B0 ;  /* 0x0000000000007941 */ /* 0x000fea0003800000 */
.L_x_27:
[----:B-----5:R-:W-:Y:S01]  /*1b00*/  LOP3.LUT R4, R4, 0xff, RZ, 0xc0, !PT ;  /* 0x000000ff04047812 */ /* 0x020fe200078ec0ff */
[----:B------:R-:W-:Y:S01]  /*1b10*/  BSSY B0, `(.L_x_29) ;  /* 0x000000b000007945 */ /* 0x000fe20003800000 */
[----:B------:R-:W-:Y:S02]  /*1b20*/  ISETP.LT.OR P1, PT, R15, 0x9, !P1 ;  /* 0x000000090f00780c */ /* 0x000fe40004f21670 */
[----:B------:R-:W-:-:S05]  /*1b30*/  F2FP.F16.E4M3.UNPACK_B R4, R4 ;  /* 0x00000004ff04723e */ /* 0x000fca00020006ff */
[----:B-1----:R-:W-:Y:S01]  /*1b40*/  HADD2.F32 R5, -RZ, R4.H0_H0 ;  /* 0x20000004ff057230 */ /* 0x002fe20000004100 */
[----:B------:R-:W-:-:S04]  /*1b50*/  PRMT R4, RZ, 0x7610, R4 ;  /* 0x00007610ff047816 */ /* 0x000fc80000000004 */
[----:B------:R-:W-:-:S04]  /*1b60*/  FMUL R5, R5, R12 ;  /* 0x0000000c05057220 */ /* 0x000fc80000400000 */
[----:B------:R-:W-:-:S05]  /*1b70*/  FFMA R5, R26, R0, R5 ;  /* 0x000000001a057223 */ /* 0x000fca0000000005 */
[----:B------:R-:W-:-:S05]  /*1b80*/  F2FP.SATFINITE.E4M3.F32.PACK_AB_MERGE_C R5, RZ, R5, RZ ;  /* 0x00000005ff05723e */ /* 0x000fca00048070ff */
[----:B------:R1:W-:Y:S01]  /*1b90*/  @!P0 STG.E.U8 desc[UR12][R10.64], R5 ;  /* 0x000000050a008986 */ /* 0x0003e2000c10110c */
[----:B------:R-:W-:Y:S05]  /*1ba0*/  @P1 BRA `(.L_x_30) ;  /* 0x0000000000041947 */ /* 0x000fea0003800000 */
[----:B------:R4:W5:Y:S02]  /*1bb0*/  LDG.E.U8 R4, desc[UR12][R2.64+0x1] ;  /* 0x0000010c02047981 */ /* 0x000964000c1e1100 */
.L_x_30:
[----:B------:R-:W-:Y:S05]  /*1bc0*/  BSYNC B0 ;  /* 0x0000000000007941 */ /* 0x000fea0003800000 */
.L_x_29:
[----:B-----5:R-:W-:Y:S01]  /*1bd0*/  LOP3.LUT R4, R4, 0xff, RZ, 0xc0, !PT ;  /* 0x000000ff04047812 */ /* 0x020fe200078ec0ff */
[----:B------:R-:W-:Y:S01]  /*1be0*/  BSSY B0, `(.L_x_31) ;  /* 0x000000c000007945 */ /* 0x000fe20003800000 */
[----:B------:R-:W-:Y:S02]  /*1bf0*/  ISETP.GE.AND P0, PT, R13, 0x9, PT ;  /* 0x000000090d00780c */ /* 0x000fe40003f06270 */
[----:B------:R-:W-:Y:S02]  /*1c00*/  F2FP.F16.E4M3.UNPACK_B R4, R4 ;  /* 0x00000004ff04723e */ /* 0x000fe400020006ff */
[----:B------:R-:W-:-:S03]  /*1c10*/  ISETP.LT.OR P2, PT, R15, 0x1, !P0 ;  /* 0x000000010f00780c */ /* 0x000fc60004741670 */
[----:B-1----:R-:W-:-:S05]  /*1c20*/  HADD2.F32 R5, -RZ, R4.H0_H0 ;  /* 0x20000004ff057230 */ /* 0x002fca0000004100 */
[----:B------:R-:W-:-:S04]  /*1c30*/  FMUL R4, R5, R12 ;  /* 0x0000000c05047220 */ /* 0x000fc80000400000 */
[----:B------:R-:W-:-:S05]  /*1c40*/  FFMA R4, R27, R0, R4 ;  /* 0x000000001b047223 */ /* 0x000fca0000000004 */
[----:B------:R-:W-:Y:S02]  /*1c50*/  F2FP.SATFINITE.E4M3.F32.PACK_AB_MERGE_C R5, RZ, R4, RZ ;  /* 0x00000004ff05723e */ /* 0x000fe400048070ff */
[----:B------:R-:W-:-:S03]  /*1c60*/  PRMT R4, RZ, 0x7610, R4 ;  /* 0x00007610ff047816 */ /* 0x000fc60000000004 */
[----:B------:R1:W-:Y:S01]  /*1c70*/  @!P1 STG.E.U8 desc[UR12][R10.64+0x1], R5 ;  /* 0x000001050a009986 */ /* 0x0003e2000c10110c */
[----:B------:R-:W-:Y:S05]  /*1c80*/  @P2 BRA `(.L_x_32) ;  /* 0x0000000000042947 */ /* 0x000fea0003800000 */
[----:B------:R0:W5:Y:S02]  /*1c90*/  LDG.E.U8 R4, desc[UR12][R6.64+0x8] ;  /* 0x0000080c06047981 */ /* 0x000164000c1e1100 */
.L_x_32:
[----:B------:R-:W-:Y:S05]  /*1ca0*/  BSYNC B0 ;  /* 0x0000000000007941 */ /* 0x000fea0003800000 */
.L_x_31:
[----:B-----5:R-:W-:Y:S01]  /*1cb0*/  LOP3.LUT R4, R4, 0xff, RZ, 0xc0, !PT ;  /* 0x000000ff04047812 */ /* 0x020fe200078ec0ff */
[----:B------:R-:W-:Y:S01]  /*1cc0*/  BSSY B0, `(.L_x_33) ;  /* 0x000000c000007945 */ /* 0x000fe20003800000 */
[----:B------:R-:W-:Y:S02]  /*1cd0*/  ISETP.GE.AND P1, PT, R13, 0xa, PT ;  /* 0x0000000a0d00780c */ /* 0x000fe40003f26270 */
[----:B------:R-:W-:Y:S02]  /*1ce0*/  F2FP.F16.E4M3.UNPACK_B R4, R4 ;  /* 0x00000004ff04723e */ /* 0x000fe400020006ff */
[----:B------:R-:W-:-:S03]  /*1cf0*/  ISETP.LT.OR P3, PT, R15, 0x1, !P1 ;  /* 0x000000010f00780c */ /* 0x000fc60004f61670 */
        /* <DEDUP_REMOVED lines=8> */
.L_x_34:
[----:B------:R-:W-:Y:S05]  /*1d80*/  BSYNC B0 ;  /* 0x0000000000007941 */ /* 0x000fea0003800000 */
.L_x_33:
[----:B-----5:R-:W-:Y:S01]  /*1d90*/  LOP3.LUT R4, R4, 0xff, RZ, 0xc0, !PT ;  /* 0x000000ff04047812 */ /* 0x020fe200078ec0ff */
[----:B------:R-:W-:Y:S01]  /*1da0*/  BSSY B0, `(.L_x_35) ;  /* 0x000000b000007945 */ /* 0x000fe20003800000 */
[----:B------:R-:W-:Y:S02]  /*1db0*/  ISETP.LT.OR P0, PT, R15, 0x9, !P0 ;  /* 0x000000090f00780c */ /* 0x000fe40004701670 */
[----:B------:R-:W-:-:S05]  /*1dc0*/  F2FP.F16.E4M3.UNPACK_B R4, R4 ;  /* 0x00000004ff04723e */ /* 0x000fca00020006ff */
        /* <DEDUP_REMOVED lines=8> */
.L_x_36:
[----:B------:R-:W-:Y:S05]  /*1e50*/  BSYNC B0 ;  /* 0x0000000000007941 */ /* 0x000fea0003800000 */
.L_x_35:
        /* <DEDUP_REMOVED lines=12> */
.L_x_38:
[----:B------:R-:W-:Y:S05]  /*1f20*/  BSYNC B0 ;  /* 0x0000000000007941 */ /* 0x000fea0003800000 */
.L_x_37:
        /* <DEDUP_REMOVED lines=13> */
.L_x_40:
[----:B------:R-:W-:Y:S05]  /*2000*/  BSYNC B0 ;  /* 0x0000000000007941 */ /* 0x000fea0003800000 */
.L_x_39:
        /* <DEDUP_REMOVED lines=13> */
.L_x_42:
[----:B------:R-:W-:Y:S05]  /*20e0*/  BSYNC B0 ;  /* 0x0000000000007941 */ /* 0x000fea0003800000 */
.L_x_41:
        /* <DEDUP_REMOVED lines=12> */
.L_x_44:
[----:B------:R-:W-:Y:S05]  /*21b0*/  BSYNC B0 ;  /* 0x0000000000007941 */ /* 0x000fea0003800000 */
.L_x_43:
        /* <DEDUP_REMOVED lines=12> */
.L_x_46:
[----:B------:R-:W-:Y:S05]  /*2280*/  BSYNC B0 ;  /* 0x0000000000007941 */ /* 0x000fea0003800000 */
.L_x_45:
        /* <DEDUP_REMOVED lines=13> */
.L_x_48:
[----:B------:R-:W-:Y:S05]  /*2360*/  BSYNC B0 ;  /* 0x0000000000007941 */ /* 0x000fea0003800000 */
.L_x_47:
        /* <DEDUP_REMOVED lines=13> */
.L_x_50:
[----:B------:R-:W-:Y:S05]  /*2440*/  BSYNC B0 ;  /* 0x0000000000007941 */ /* 0x000fea0003800000 */
.L_x_49:
        /* <DEDUP_REMOVED lines=12> */
.L_x_52:
[----:B------:R-:W-:Y:S05]  /*2510*/  BSYNC B0 ;  /* 0x0000000000007941 */ /* 0x000fea0003800000 */
.L_x_51:
        /* <DEDUP_REMOVED lines=12> */
.L_x_54:
[----:B------:R-:W-:Y:S05]  /*25e0*/  BSYNC B0 ;  /* 0x0000000000007941 */ /* 0x000fea0003800000 */
.L_x_53:
        /* <DEDUP_REMOVED lines=13> */
.L_x_56:
[----:B------:R-:W-:Y:S05]  /*26c0*/  BSYNC B0 ;  /* 0x0000000000007941 */ /* 0x000fea0003800000 */
.L_x_55:
        /* <DEDUP_REMOVED lines=13> */
.L_x_58:
[----:B------:R-:W-:Y:S05]  /*27a0*/  BSYNC B0 ;  /* 0x0000000000007941 */ /* 0x000fea0003800000 */
.L_x_57:
        /* <DEDUP_REMOVED lines=12> */
.L_x_60:
[----:B------:R-:W-:Y:S05]  /*2870*/  BSYNC B0 ;  /* 0x0000000000007941 */ /* 0x000fea0003800000 */
.L_x_59:
        /* <DEDUP_REMOVED lines=12> */
.L_x_62:
[----:B------:R-:W-:Y:S05]  /*2940*/  BSYNC B0 ;  /* 0x0000000000007941 */ /* 0x000fea0003800000 */
.L_x_61:
        /* <DEDUP_REMOVED lines=13> */
.L_x_64:
[----:B------:R-:W-:Y:S05]  /*2a20*/  BSYNC B0 ;  /* 0x0000000000007941 */ /* 0x000fea0003800000 */
.L_x_63:
        /* <DEDUP_REMOVED lines=13> */
.L_x_66:
[----:B------:R-:W-:Y:S05]  /*2b00*/  BSYNC B0 ;  /* 0x0000000000007941 */ /* 0x000fea0003800000 */
.L_x_65:
        /* <DEDUP_REMOVED lines=12> */
.L_x_68:
[----:B------:R-:W-:Y:S05]  /*2bd0*/  BSYNC B0 ;  /* 0x0000000000007941 */ /* 0x000fea0003800000 */
.L_x_67:
        /* <DEDUP_REMOVED lines=12> */
.L_x_70:
[----:B------:R-:W-:Y:S05]  /*2ca0*/  BSYNC B0 ;  /* 0x0000000000007941 */ /* 0x000fea0003800000 */
.L_x_69:
        /* <DEDUP_REMOVED lines=13> */
.L_x_72:
[----:B------:R-:W-:Y:S05]  /*2d80*/  BSYNC B0 ;  /* 0x0000000000007941 */ /* 0x000fea0003800000 */
.L_x_71:
[----:B-----5:R-:W-:Y:S01]  /*2d90*/  F2FP.F16.E4M3.UNPACK_B R4, R4 ;  /* 0x00000004ff04723e */ /* 0x020fe200020006ff */
[----:B------:R-:W-:Y:S01]  /*2da0*/  BSSY B0, `(.L_x_73) ;  /* 0x000000b000007945 */ /* 0x000fe20003800000 */
[----:B------:R-:W-:-:S03]  /*2db0*/  ISETP.GE.AND P1, PT, R13, 0x32, PT ;  /* 0x000000320d00780c */ /* 0x000fc60003f26270 */
[----:B-1----:R-:W-:Y:S01]  /*2dc0*/  HADD2.F32 R5, -RZ, R4.H0_H0 ;  /* 0x20000004ff057230 */ /* 0x002fe20000004100 */
[----:B------:R-:W-:Y:S02]  /*2dd0*/  ISETP.LT.OR P3, PT, R15, 0x1, !P1 ;  /* 0x000000010f00780c */ /* 0x000fe40004f61670 */
[----:B------:R-:W-:Y:S02]  /*2de0*/  PRMT R4, RZ, 0x7610, R4 ;  /* 0x00007610ff047816 */ /* 0x000fe40000000004 */
[----:B------:R-:W-:-:S04]  /*2df0*/  FMUL R5, R5, R12 ;  /* 0x0000000c05057220 */ /* 0x000fc80000400000 */
[----:B------:R-:W-:-:S05]  /*2e00*/  FFMA R5, R48, R0, R5 ;  /* 0x0000000030057223 */ /* 0x000fca0000000005 */
[----:B------:R-:W-:-:S05]  /*2e10*/  F2FP.SATFINITE.E4M3.F32.PACK_AB_MERGE_C R5, RZ, R5, RZ ;  /* 0x00000005ff05723e */ /* 0x000fca00048070ff */
[----:B------:R1:W-:Y:S01]  /*2e20*/  @!P2 STG.E.U8 desc[UR12][R8.64+0x30], R5 ;  /* 0x000030050800a986 */ /* 0x0003e2000c10110c */
[----:B------:R-:W-:Y:S05]  /*2e30*/  @P3 BRA `(.L_x_74) ;  /* 0x0000000000043947 */ /* 0x000fea0003800000 */
[----:B------:R0:W5:Y:S02]  /*2e40*/  LDG.E.U8 R4, desc[UR12][R6.64+0x31] ;  /* 0x0000310c06047981 */ /* 0x000164000c1e1100 */
.L_x_74:
[----:B------:R-:W-:Y:S05]  /*2e50*/  BSYNC B0 ;  /* 0x0000000000007941 */ /* 0x000fea0003800000 */
.L_x_73:
[----:B-----5:R-:W-:Y:S01]  /*2e60*/  F2FP.F16.E4M3.UNPACK_B R4, R4 ;  /* 0x00000004ff04723e */ /* 0x020fe200020006ff */
[----:B------:R-:W-:Y:S01]  /*2e70*/  BSSY B0, `(.L_x_75) ;  /* 0x000000a000007945 */ /* 0x000fe20003800000 */
        /* <DEDUP_REMOVED lines=9> */
.L_x_76:
[----:B------:R-:W-:Y:S05]  /*2f10*/  BSYNC B0 ;  /* 0x0000000000007941 */ /* 0x000fea0003800000 */
.L_x_75:
[----:B-----5:R-:W-:Y:S01]  /*2f20*/  F2FP.F16.E4M3.UNPACK_B R4, R4 ;  /* 0x00000004ff04723e */ /* 0x020fe200020006ff */
[----:B------:R-:W-:Y:S01]  /*2f30*/  BSSY B0, `(.L_x_77) ;  /* 0x000000a000007945 */ /* 0x000fe20003800000 */
        /* <DEDUP_REMOVED lines=9> */
.L_x_78:
[----:B------:R-:W-:Y:S05]  /*2fd0*/  BSYNC B0 ;  /* 0x0000000000007941 */ /* 0x000fea0003800000 */
.L_x_77:
[----:B-----5:R-:W-:Y:S01]  /*2fe0*/  F2FP.F16.E4M3.UNPACK_B R4, R4 ;  /* 0x00000004ff04723e */ /* 0x020fe200020006ff */
[----:B------:R-:W-:Y:S01]  /*2ff0*/  BSSY B0, `(.L_x_79) ;  /* 0x000000b000007945 */ /* 0x000fe20003800000 */
[----:B------:R-:W-:-:S03]  /*3000*/  ISETP.GE.AND P0, PT, R13, 0x39, PT ;  /* 0x000000390d00780c */ /* 0x000fc60003f06270 */
[----:B-1----:R-:W-:Y:S01]  /*3010*/  HADD2.F32 R5, -RZ, R4.H0_H0 ;  /* 0x20000004ff057230 */ /* 0x002fe20000004100 */
[----:B------:R-:W-:-:S04]  /*3020*/  ISETP.LT.OR P2, PT, R15, 0x1, !P0 ;  /* 0x000000010f00780c */ /* 0x000fc80004741670 */
[----:B------:R-:W-:-:S04]  /*3030*/  FMUL R4, R5, R12 ;  /* 0x0000000c05047220 */ /* 0x000fc80000400000 */
[----:B------:R-:W-:-:S05]  /*3040*/  FFMA R4, R51, R0, R4 ;  /* 0x0000000033047223 */ /* 0x000fca0000000004 */
[----:B------:R-:W-:Y:S02]  /*3050*/  F2FP.SATFINITE.E4M3.F32.PACK_AB_MERGE_C R5, RZ, R4, RZ ;  /* 0x00000004ff05723e */ /* 0x000fe400048070ff */
[----:B------:R-:W-:-:S03]  /*3060*/  PRMT R4, RZ, 0x7610, R4 ;  /* 0x00007610ff047816 */ /* 0x000fc60000000004 */
[----:B------:R1:W-:Y:S01]  /*3070*/  @!P1 STG.E.U8 desc[UR12][R10.64+0x31], R5 ;  /* 0x000031050a009986 */ /* 0x0003e2000c10110c */
[----:B------:R-:W-:Y:S05]  /*3080*/  @P2 BRA `(.L_x_80) ;  /* 0x0000000000042947 */ /* 0x000fea0003800000 */
[----:B------:R0:W5:Y:S02]  /*3090*/  LDG.E.U8 R4, desc[UR12][R6.64+0x38] ;  /* 0x0000380c06047981 */ /* 0x000164000c1e1100 */
.L_x_80:
[----:B------:R-:W-:Y:S05]  /*30a0*/  BSYNC B0 ;  /* 0x0000000000007941 */ /* 0x000fea0003800000 */
.L_x_79:
        /* <DEDUP_REMOVED lines=12> */
.L_x_82:
[----:B------:R-:W-:Y:S05]  /*3170*/  BSYNC B0 ;  /* 0x0000000000007941 */ /* 0x000fea0003800000 */
.L_x_81:
        /* <DEDUP_REMOVED lines=11> */
.L_x_84:
[----:B------:R-:W-:Y:S05]  /*3230*/  BSYNC B0 ;  /* 0x0000000000007941 */ /* 0x000fea0003800000 */
.L_x_83:
        /* <DEDUP_REMOVED lines=11> */
.L_x_86:
[----:B------:R-:W-:Y:S05]  /*32f0*/  BSYNC B0 ;  /* 0x0000000000007941 */ /* 0x000fea0003800000 */
.L_x_85:
[----:B-----5:R-:W-:-:S05]  /*3300*/  F2FP.F16.E4M3.UNPACK_B R4, R4 ;  /* 0x00000004ff04723e */ /* 0x020fca00020006ff */
[----:B0--34-:R-:W-:-:S05]  /*3310*/  HADD2.F32 R3, -RZ, R4.H0_H0 ;  /* 0x20000004ff037230 */ /* 0x019fca0000004100 */
[----:B------:R-:W-:-:S04]  /*3320*/  FMUL R12, R3, R12 ;  /* 0x0000000c030c7220 */ /* 0x000fc80000400000 */
[----:B------:R-:W-:-:S05]  /*3330*/  FFMA R12, R55, R0, R12 ;  /* 0x00000000370c7223 */ /* 0x000fca000000000c */
[----:B------:R-:W-:Y:S01]  /*3340*/  F2FP.SATFINITE.E4M3.F32.PACK_AB_MERGE_C R3, RZ, R12, RZ ;  /* 0x0000000cff03723e */ /* 0x000fe200048070ff */
[----:B------:R-:W-:Y:S06]  /*3350*/  @P1 EXIT ;  /* 0x000000000000194d */ /* 0x000fec0003800000 */
[----:B------:R-:W-:Y:S01]  /*3360*/  STG.E.U8 desc[UR12][R10.64+0x39], R3 ;  /* 0x000039030a007986 */ /* 0x000fe2000c10110c */
[----:B------:R-:W-:Y:S05]  /*3370*/  EXIT ;  /* 0x000000000000794d */ /* 0x000fea0003800000 */
.L_x_22:
[C---:B------:R-:W-:Y:S01]  /*3380*/  ISETP.GE.AND P1, PT, R13.reuse, 0x1, PT ;  /* 0x000000010d00780c */ /* 0x040fe20003f26270 */
[-C--:B------:R-:W-:Y:S01]  /*3390*/  FMUL R24, R24, R0.reuse ;  /* 0x0000000018187220 */ /* 0x080fe20000400000 */
[----:B------:R-:W-:Y:S01]  /*33a0*/  ISETP.GE.AND P2, PT, R13, 0x2, PT ;  /* 0x000000020d00780c */ /* 0x000fe20003f46270 */
[-C--:B------:R-:W-:Y:S01]  /*33b0*/  FMUL R25, R25, R0.reuse ;  /* 0x0000000019197220 */ /* 0x080fe20000400000 */
[----:B------:R-:W-:Y:S01]  /*33c0*/  ISETP.LT.OR P0, PT, R15, 0x1, !P1 ;  /* 0x000000010f00780c */ /* 0x000fe20004f01670 */
[-C--:B------:R-:W-:Y:S01]  /*33d0*/  FMUL R27, R27, R0.reuse ;  /* 0x000000001b1b7220 */ /* 0x080fe20000400000 */
[C---:B------:R-:W-:Y:S01]  /*33e0*/  ISETP.LT.OR P4, PT, R15.reuse, 0x1, !P2 ;  /* 0x000000010f00780c */ /* 0x040fe20005781670 */
[----:B------:R-:W-:Y:S01]  /*33f0*/  FMUL R26, R26, R0 ;  /* 0x000000001a1a7220 */ /* 0x000fe20000400000 */
[----:B------:R-:W-:Y:S01]  /*3400*/  F2FP.SATFINITE.E4M3.F32.PACK_AB_MERGE_C R3, RZ, R24, RZ ;  /* 0x00000018ff03723e */ /* 0x000fe200048070ff */
[-C--:B------:R-:W-:Y:S01]  /*3410*/  FMUL R28, R28, R0.reuse ;  /* 0x000000001c1c7220 */ /* 0x080fe20000400000 */
[----:B------:R-:W-:Y:S01]  /*3420*/  ISETP.LT.OR P3, PT, R15, 0x9, !P2 ;  /* 0x000000090f00780c */ /* 0x000fe20005761670 */
[-C--:B------:R-:W-:Y:S01]  /*3430*/  FMUL R29, R29, R0.reuse ;  /* 0x000000001d1d7220 */ /* 0x080fe20000400000 */
[----:B------:R-:W-:Y:S01]  /*3440*/  F2FP.SATFINITE.E4M3.F32.PACK_AB_MERGE_C R25, RZ, R25, RZ ;  /* 0x00000019ff19723e */ /* 0x000fe200048070ff */
[-C--:B------:R-:W-:Y:S01]  /*3450*/  FMUL R31, R31, R0.reuse ;  /* 0x000000001f1f7220 */ /* 0x080fe20000400000 */
[----:B------:R-:W-:Y:S01]  /*3460*/  ISETP.LT.OR P1, PT, R15, 0x9, !P1 ;  /* 0x000000090f00780c */ /* 0x000fe20004f21670 */
[-C--:B------:R-:W-:Y:S01]  /*3470*/  FMUL R30, R30, R0.reuse ;  /* 0x000000001e1e7220 */ /* 0x080fe20000400000 */
[C---:B------:R-:W-:Y:S01]  /*3480*/  ISETP.GE.AND P2, PT, R13.reuse, 0xa, PT ;  /* 0x0000000a0d00780c */ /* 0x040fe20003f46270 */
[----:B------:R0:W-:Y:S01]  /*3490*/  @!P0 STG.E.U8 desc[UR12][R8.64], R3 ;  /* 0x0000000308008986 */ /* 0x0001e2000c10110c */
[----:B------:R-:W-:Y:S01]  /*34a0*/  ISETP.GE.AND P0, PT, R13, 0x9, PT ;  /* 0x000000090d00780c */ /* 0x000fe20003f06270 */
[-C--:B------:R-:W-:Y:S01]  /*34b0*/  FMUL R32, R32, R0.reuse ;  /* 0x0000000020207220 */ /* 0x080fe20000400000 */
[----:B------:R-:W-:Y:S01]  /*34c0*/  F2FP.SATFINITE.E4M3.F32.PACK_AB_MERGE_C R27, RZ, R27, RZ ;  /* 0x0000001bff1b723e */ /* 0x000fe200048070ff */
[----:B------:R-:W-:Y:S01]  /*34d0*/  @!P4 STG.E.U8 desc[UR12][R8.64+0x1], R25 ;  /* 0x000001190800c986 */ /* 0x000fe2000c10110c */
[----:B------:R-:W-:Y:S01]  /*34e0*/  ISETP.LT.OR P5, PT, R15, 0x1, !P0 ;  /* 0x000000010f00780c */ /* 0x000fe200047a1670 */
[-C--:B------:R-:W-:Y:S01]  /*34f0*/  FMUL R33, R33, R0.reuse ;  /* 0x0000000021217220 */ /* 0x080fe20000400000 */
[C---:B------:R-:W-:Y:S01]  /*3500*/  ISETP.LT.OR P4, PT, R15.reuse, 0x1, !P2 ;  /* 0x000000010f00780c */ /* 0x040fe20005781670 */
[----:B------:R-:W-:Y:S01]  /*3510*/  @!P3 STG.E.U8 desc[UR12][R10.64+0x1], R27 ;  /* 0x0000011b0a00b986 */ /* 0x000fe2000c10110c */
[----:B------:R-:W-:Y:S01]  /*3520*/  ISETP.LT.OR P3, PT, R15, 0x9, !P2 ;  /* 0x000000090f00780c */ /* 0x000fe20005761670 */
[----:B------:R-:W-:Y:S01]  /*3530*/  FMUL R35, R35, R0 ;  /* 0x0000000023237220 */ /* 0x000fe20000400000 */
[----:B------:R-:W-:Y:S01]  /*3540*/  F2FP.SATFINITE.E4M3.F32.PACK_AB_MERGE_C R5, RZ, R28, RZ ;  /* 0x0000001cff05723e */ /* 0x000fe200048070ff */
[----:B------:R-:W-:Y:S01]  /*3550*/  FMUL R34, R34, R0 ;  /* 0x0000000022227220 */ /* 0x000fe20000400000 */
[----:B0-----:R-:W-:Y:S01]  /*3560*/  F2FP.SATFINITE.E4M3.F32.PACK_AB_MERGE_C R3, RZ, R26, RZ ;  /* 0x0000001aff03723e */ /* 0x001fe200048070ff */
[-C--:B------:R-:W-:Y:S01]  /*3570*/  FMUL R36, R36, R0.reuse ;  /* 0x0000000024247220 */ /* 0x080fe20000400000 */
[----:B------:R-:W-:Y:S01]  /*3580*/  F2FP.SATFINITE.E4M3.F32.PACK_AB_MERGE_C R29, RZ, R29, RZ ;  /* 0x0000001dff1d723e */ /* 0x000fe200048070ff */
[-C--:B------:R-:W-:Y:S01]  /*3590*/  FMUL R37, R37, R0.reuse ;  /* 0x0000000025257220 */ /* 0x080fe20000400000 */
[----:B------:R-:W-:Y:S01]  /*35a0*/  ISETP.LT.OR P0, PT, R15, 0x9, !P0 ;  /* 0x000000090f00780c */ /* 0x000fe20004701670 */
[----:B------:R0:W-:Y:S01]  /*35b0*/  @!P1 STG.E.U8 desc[UR12][R10.64], R3 ;  /* 0x000000030a009986 */ /* 0x0001e2000c10110c */
[----:B------:R-:W-:Y:S01]  /*35c0*/  ISETP.GE.AND P1, PT, R13, 0x11, PT ;  /* 0x000000110d00780c */ /* 0x000fe20003f26270 */
[-C--:B------:R-:W-:Y:S01]  /*35d0*/  FMUL R39, R39, R0.reuse ;  /* 0x0000000027277220 */ /* 0x080fe20000400000 */
[----:B------:R-:W-:Y:S01]  /*35e0*/  ISETP.GE.AND P2, PT, R13, 0x12, PT ;  /* 0x000000120d00780c */ /* 0x000fe20003f46270 */
[----:B------:R1:W-:Y:S01]  /*35f0*/  @!P5 STG.E.U8 desc[UR12][R8.64+0x8], R5 ;  /* 0x000008050800d986 */ /* 0x0003e2000c10110c */
[----:B------:R-:W-:Y:S01]  /*3600*/  F2FP.SATFINITE.E4M3.F32.PACK_AB_MERGE_C R31, RZ, R31, RZ ;  /* 0x0000001fff1f723e */ /* 0x000fe200048070ff */
[-C--:B------:R-:W-:Y:S01]  /*3610*/  FMUL R38, R38, R0.reuse ;  /* 0x0000000026267220 */ /* 0x080fe20000400000 */
[C---:B------:R-:W-:Y:S01]  /*3620*/  ISETP.LT.OR P5, PT, R15.reuse, 0x1, !P1 ;  /* 0x000000010f00780c */ /* 0x040fe20004fa1670 */
[----:B------:R-:W-:Y:S01]  /*3630*/  @!P4 STG.E.U8 desc[UR12][R8.64+0x9], R29 ;  /* 0x0000091d0800c986 */ /* 0x000fe2000c10110c */
[----:B------:R-:W-:Y:S01]  /*3640*/  ISETP.LT.OR P4, PT, R15, 0x1, !P2 ;  /* 0x000000010f00780c */ /* 0x000fe20005781670 */
[----:B------:R-:W-:Y:S01]  /*3650*/  FMUL R40, R40, R0 ;  /* 0x0000000028287220 */ /* 0x000fe20000400000 */
[----:B------:R-:W-:Y:S01]  /*3660*/  F2FP.SATFINITE.E4M3.F32.PACK_AB_MERGE_C R33, RZ, R33, RZ ;  /* 0x00000021ff21723e */ /* 0x000fe200048070ff */
[----:B------:R-:W-:Y:S01]  /*3670*/  @!P3 STG.E.U8 desc[UR12][R10.64+0x9], R31 ;  /* 0x0000091f0a00b986 */ /* 0x000fe2000c10110c */
[----:B0-----:R-:W-:Y:S01]  /*3680*/  F2FP.SATFINITE.E4M3.F32.PACK_AB_MERGE_C R3, RZ, R30, RZ ;  /* 0x0000001eff03723e */ /* 0x001fe200048070ff */
[-C--:B------:R-:W-:Y:S01]  /*3690*/  FMUL R41, R41, R0.reuse ;  /* 0x0000000029297220 */ /* 0x080fe20000400000 */
[C---:B------:R-:W-:Y:S01]  /*36a0*/  ISETP.LT.OR P3, PT, R15.reuse, 0x9, !P2 ;  /* 0x000000090f00780c */ /* 0x040fe20005761670 */
[----:B------:R-:W-:Y:S01]  /*36b0*/  FMUL R42, R42, R0 ;  /* 0x000000002a2a7220 */ /* 0x000fe20000400000 */
[----:B-1----:R-:W-:Y:S01]  /*36c0*/  F2FP.SATFINITE.E4M3.F32.PACK_AB_MERGE_C R5, RZ, R32, RZ ;  /* 0x00000020ff05723e */ /* 0x002fe200048070ff */
[----:B------:R0:W-:Y:S01]  /*36d0*/  @!P0 STG.E.U8 desc[UR12][R10.64+0x8], R3 ;  /* 0x000008030a008986 */ /* 0x0001e2000c10110c */
        /* <DEDUP_REMOVED lines=9> */
[----:B------:R-:W-:Y:S01]  /*3770*/  FMUL R45, R45, R0 ;  /* 0x000000002d2d7220 */ /* 0x000fe20000400000 */
[C---:B------:R-:W-:Y:S01]  /*3780*/  ISETP.LT.OR P4, PT, R15.reuse, 0x1, !P2 ;  /* 0x000000010f00780c */ /* 0x040fe20005781670 */
[----:B------:R-:W-:Y:S01]  /*3790*/  @!P3 STG.E.U8 desc[UR12][R10.64+0x11], R35 ;  /* 0x000011230a00b986 */ /* 0x000fe2000c10110c */
[----:B0-----:R-:W-:Y:S01]  /*37a0*/  F2FP.SATFINITE.E4M3.F32.PACK_AB_MERGE_C R3, RZ, R34, RZ ;  /* 0x00000022ff03723e */ /* 0x001fe200048070ff */
[-C--:B------:R-:W-:Y:S01]  /*37b0*/  FMUL R46, R46, R0.reuse ;  /* 0x000000002e2e7220 */ /* 0x080fe20000400000 */
[----:B------:R-:W-:Y:S01]  /*37c0*/  ISETP.LT.OR P3, PT, R15, 0x9, !P2 ;  /* 0x000000090f00780c */ /* 0x000fe20005761670 */
[----:B------:R-:W-:Y:S01]  /*37d0*/  FMUL R47, R47, R0 ;  /* 0x000000002f2f7220 */ /* 0x000fe20000400000 */
[----:B-1----:R-:W-:Y:S01]  /*37e0*/  F2FP.SATFINITE.E4M3.F32.PACK_AB_MERGE_C R5, RZ, R36, RZ ;  /* 0x00000024ff05723e */ /* 0x002fe200048070ff */
[----:B------:R0:W-:Y:S01]  /*37f0*/  @!P1 STG.E.U8 desc[UR12][R10.64+0x10], R3 ;  /* 0x000010030a009986 */ /* 0x0001e2000c10110c */
[C---:B------:R-:W-:Y:S01]  /*3800*/  ISETP.GE.AND P1, PT, R13.reuse, 0x21, PT ;  /* 0x000000210d00780c */ /* 0x040fe20003f26270 */
[-C--:B------:R-:W-:Y:S01]  /*3810*/  FMUL R48, R48, R0.reuse ;  /* 0x0000000030307220 */ /* 0x080fe20000400000 */
[----:B------:R-:W-:Y:S01]  /*3820*/  F2FP.SATFINITE.E4M3.F32.PACK_AB_MERGE_C R37, RZ, R37, RZ ;  /* 0x00000025ff25723e */ /* 0x000fe200048070ff */
[----:B------:R1:W-:Y:S01]  /*3830*/  @!P5 STG.E.U8 desc[UR12][R8.64+0x18], R5 ;  /* 0x000018050800d986 */ /* 0x0003e2000c10110c */
[----:B------:R-:W-:Y:S01]  /*3840*/  ISETP.GE.AND P2, PT, R13, 0x22, PT ;  /* 0x000000220d00780c */ /* 0x000fe20003f46270 */
[-C--:B------:R-:W-:Y:S01]  /*3850*/  FMUL R49, R49, R0.reuse ;  /* 0x0000000031317220 */ /* 0x080fe20000400000 */
[C---:B------:R-:W-:Y:S01]  /*3860*/  ISETP.LT.OR P0, PT, R15.reuse, 0x9, !P0 ;  /* 0x000000090f00780c */ /* 0x040fe20004701670 */
[----:B------:R-:W-:Y:S01]  /*3870*/  @!P4 STG.E.U8 desc[UR12][R8.64+0x19], R37 ;  /* 0x000019250800c986 */ /* 0x000fe2000c10110c */
[----:B------:R-:W-:Y:S01]  /*3880*/  ISETP.LT.OR P6, PT, R15, 0x1, !P1 ;  /* 0x000000010f00780c */ /* 0x000fe20004fc1670 */
[-C--:B------:R-:W-:Y:S01]  /*3890*/  FMUL R50, R50, R0.reuse ;  /* 0x0000000032327220 */ /* 0x080fe20000400000 */
[----:B------:R-:W-:Y:S01]  /*38a0*/  F2FP.SATFINITE.E4M3.F32.PACK_AB_MERGE_C R39, RZ, R39, RZ ;  /* 0x00000027ff27723e */ /* 0x000fe200048070ff */
[-C--:B------:R-:W-:Y:S01]  /*38b0*/  FMUL R51, R51, R0.reuse ;  /* 0x0000000033337220 */ /* 0x080fe20000400000 */
[----:B------:R-:W-:Y:S01]  /*38c0*/  ISETP.LT.OR P5, PT, R15, 0x1, !P2 ;  /* 0x000000010f00780c */ /* 0x000fe200057a1670 */
[-C--:B------:R-:W-:Y:S01]  /*38d0*/  FMUL R52, R52, R0.reuse ;  /* 0x0000000034347220 */ /* 0x080fe20000400000 */
[----:B------:R-:W-:Y:S01]  /*38e0*/  ISETP.GE.AND P4, PT, R13, 0x29, PT ;  /* 0x000000290d00780c */ /* 0x000fe20003f86270 */
[----:B------:R-:W-:Y:S01]  /*38f0*/  @!P3 STG.E.U8 desc[UR12][R10.64+0x19], R39 ;  /* 0x000019270a00b986 */ /* 0x000fe2000c10110c */
[----:B------:R-:W-:Y:S01]  /*3900*/  ISETP.LT.OR P1, PT, R15, 0x9, !P1 ;  /* 0x000000090f00780c */ /* 0x000fe20004f21670 */
[-C--:B------:R-:W-:Y:S01]  /*3910*/  FMUL R53, R53, R0.reuse ;  /* 0x0000000035357220 */ /* 0x080fe20000400000 */
[C---:B------:R-:W-:Y:S01]  /*3920*/  ISETP.LT.OR P2, PT, R15.reuse, 0x9, !P2 ;  /* 0x000000090f00780c */ /* 0x040fe20005741670 */
[-C--:B------:R-:W-:Y:S01]  /*3930*/  FMUL R54, R54, R0.reuse ;  /* 0x0000000036367220 */ /* 0x080fe20000400000 */
[----:B------:R-:W-:Y:S01]  /*3940*/  ISETP.LT.OR P3, PT, R15, 0x1, !P4 ;  /* 0x000000010f00780c */ /* 0x000fe20006761670 */
[----:B------:R-:W-:Y:S01]  /*3950*/  FMUL R0, R55, R0 ;  /* 0x0000000037007220 */ /* 0x000fe20000400000 */
[----:B0-----:R-:W-:-:S02]  /*3960*/  F2FP.SATFINITE.E4M3.F32.PACK_AB_MERGE_C R3, RZ, R38, RZ ;  /* 0x00000026ff03723e */ /* 0x001fc400048070ff */
[----:B-1----:R-:W-:Y:S02]  /*3970*/  F2FP.SATFINITE.E4M3.F32.PACK_AB_MERGE_C R5, RZ, R40, RZ ;  /* 0x00000028ff05723e */ /* 0x002fe400048070ff */
[----:B------:R-:W-:Y:S01]  /*3980*/  F2FP.SATFINITE.E4M3.F32.PACK_AB_MERGE_C R41, RZ, R41, RZ ;  /* 0x00000029ff29723e */ /* 0x000fe200048070ff */
[----:B------:R0:W-:Y:S01]  /*3990*/  @!P0 STG.E.U8 desc[UR12][R10.64+0x18], R3 ;  /* 0x000018030a008986 */ /* 0x0001e2000c10110c */
[----:B------:R-:W-:Y:S02]  /*39a0*/  F2FP.SATFINITE.E4M3.F32.PACK_AB_MERGE_C R43, RZ, R43, RZ ;  /* 0x0000002bff2b723e */ /* 0x000fe400048070ff */
[----:B------:R-:W-:Y:S01]  /*39b0*/  ISETP.LT.OR P4, PT, R15, 0x9, !P4 ;  /* 0x000000090f00780c */ /* 0x000fe20006781670 */
[----:B------:R1:W-:Y:S01]  /*39c0*/  @!P6 STG.E.U8 desc[UR12][R8.64+0x20], R5 ;  /* 0x000020050800e986 */ /* 0x0003e2000c10110c */
[----:B------:R-:W-:Y:S02]  /*39d0*/  F2FP.SATFINITE.E4M3.F32.PACK_AB_MERGE_C R45, RZ, R45, RZ ;  /* 0x0000002dff2d723e */ /* 0x000fe400048070ff */
[----:B------:R-:W-:Y:S01]  /*39e0*/  F2FP.SATFINITE.E4M3.F32.PACK_AB_MERGE_C R47, RZ, R47, RZ ;  /* 0x0000002fff2f723e */ /* 0x000fe200048070ff */
[----:B------:R-:W-:Y:S01]  /*39f0*/  @!P5 STG.E.U8 desc[UR12][R8.64+0x21], R41 ;  /* 0x000021290800d986 */ /* 0x000fe2000c10110c */
[----:B------:R-:W-:-:S02]  /*3a00*/  ISETP.GE.AND P5, PT, R13, 0x2a, PT ;  /* 0x0000002a0d00780c */ /* 0x000fc40003fa6270 */
[----:B------:R-:W-:Y:S01]  /*3a10*/  F2FP.SATFINITE.E4M3.F32.PACK_AB_MERGE_C R49, RZ, R49, RZ ;  /* 0x00000031ff31723e */ /* 0x000fe200048070ff */
[----:B------:R-:W-:Y:S01]  /*3a20*/  @!P2 STG.E.U8 desc[UR12][R10.64+0x21], R43 ;  /* 0x0000212b0a00a986 */ /* 0x000fe2000c10110c */
[----:B0-----:R-:W-:Y:S02]  /*3a30*/  F2FP.SATFINITE.E4M3.F32.PACK_AB_MERGE_C R3, RZ, R42, RZ ;  /* 0x0000002aff03723e */ /* 0x001fe400048070ff */
[C---:B------:R-:W-:Y:S02]  /*3a40*/  ISETP.LT.OR P0, PT, R15.reuse, 0x1, !P5 ;  /* 0x000000010f00780c */ /* 0x040fe40006f01670 */
[----:B-1----:R-:W-:Y:S01]  /*3a50*/  F2FP.SATFINITE.E4M3.F32.PACK_AB_MERGE_C R5, RZ, R44, RZ ;  /* 0x0000002cff05723e */ /* 0x002fe200048070ff */
[----:B------:R0:W-:Y:S01]  /*3a60*/  @!P1 STG.E.U8 desc[UR12][R10.64+0x20], R3 ;  /* 0x000020030a009986 */ /* 0x0001e2000c10110c */
[----:B------:R-:W-:Y:S02]  /*3a70*/  ISETP.LT.OR P5, PT, R15, 0x9, !P5 ;  /* 0x000000090f00780c */ /* 0x000fe40006fa1670 */
[C---:B------:R-:W-:Y:S01]  /*3a80*/  ISETP.GE.AND P2, PT, R13.reuse, 0x32, PT ;  /* 0x000000320d00780c */ /* 0x040fe20003f46270 */
[----:B------:R1:W-:Y:S01]  /*3a90*/  @!P3 STG.E.U8 desc[UR12][R8.64+0x28], R5 ;  /* 0x000028050800b986 */ /* 0x0003e2000c10110c */
[----:B------:R-:W-:-:S02]  /*3aa0*/  ISETP.GE.AND P3, PT, R13, 0x31, PT ;  /* 0x000000310d00780c */ /* 0x000fc40003f66270 */
[----:B------:R-:W-:Y:S02]  /*3ab0*/  ISETP.GE.AND P1, PT, R13, 0x3a, PT ;  /* 0x0000003a0d00780c */ /* 0x000fe40003f26270 */
[----:B------:R-:W-:Y:S01]  /*3ac0*/  ISETP.LT.OR P6, PT, R15, 0x1, !P3 ;  /* 0x000000010f00780c */ /* 0x000fe20005fc1670 */
[----:B------:R-:W-:Y:S01]  /*3ad0*/  @!P0 STG.E.U8 desc[UR12][R8.64+0x29], R45 ;  /* 0x0000292d08008986 */ /* 0x000fe2000c10110c */
[----:B------:R-:W-:Y:S02]  /*3ae0*/  ISETP.GE.AND P0, PT, R13, 0x39, PT ;  /* 0x000000390d00780c */ /* 0x000fe40003f06270 */
[----:B0-----:R-:W-:Y:S01]  /*3af0*/  F2FP.SATFINITE.E4M3.F32.PACK_AB_MERGE_C R3, RZ, R46, RZ ;  /* 0x0000002eff03723e */ /* 0x001fe200048070ff */
[----:B------:R-:W-:Y:S01]  /*3b00*/  @!P5 STG.E.U8 desc[UR12][R10.64+0x29], R47 ;  /* 0x0000292f0a00d986 */ /* 0x000fe2000c10110c */
[C---:B------:R-:W-:Y:S02]  /*3b10*/  ISETP.LT.OR P3, PT, R15.reuse, 0x9, !P3 ;  /* 0x000000090f00780c */ /* 0x040fe40005f61670 */
[----:B-1----:R-:W-:Y:S01]  /*3b20*/  F2FP.SATFINITE.E4M3.F32.PACK_AB_MERGE_C R5, RZ, R48, RZ ;  /* 0x00000030ff05723e */ /* 0x002fe200048070ff */
[----:B------:R0:W-:Y:S01]  /*3b30*/  @!P4 STG.E.U8 desc[UR12][R10.64+0x28], R3 ;  /* 0x000028030a00c986 */ /* 0x0001e2000c10110c */
[----:B------:R-:W-:-:S02]  /*3b40*/  ISETP.LT.OR P4, PT, R15, 0x1, !P2 ;  /* 0x000000010f00780c */ /* 0x000fc40005781670 */
[C---:B------:R-:W-:Y:S01]  /*3b50*/  ISETP.LT.OR P2, PT, R15.reuse, 0x9, !P2 ;  /* 0x000000090f00780c */ /* 0x040fe20005741670 */
[----:B------:R1:W-:Y:S01]  /*3b60*/  @!P6 STG.E.U8 desc[UR12][R8.64+0x30], R5 ;  /* 0x000030050800e986 */ /* 0x0003e2000c10110c */
[C---:B------:R-:W-:Y:S02]  /*3b70*/  ISETP.LT.OR P6, PT, R15.reuse, 0x1, !P0 ;  /* 0x000000010f00780c */ /* 0x040fe400047c1670 */
[C---:B------:R-:W-:Y:S02]  /*3b80*/  ISETP.LT.OR P5, PT, R15.reuse, 0x1, !P1 ;  /* 0x000000010f00780c */ /* 0x040fe40004fa1670 */
[C---:B------:R-:W-:Y:S02]  /*3b90*/  ISETP.LT.OR P0, PT, R15.reuse, 0x9, !P0 ;  /* 0x000000090f00780c */ /* 0x040fe40004701670 */
[----:B------:R-:W-:Y:S02]  /*3ba0*/  ISETP.LT.OR P1, PT, R15, 0x9, !P1 ;  /* 0x000000090f00780c */ /* 0x000fe40004f21670 */
[----:B0-----:R-:W-:Y:S01]  /*3bb0*/  F2FP.SATFINITE.E4M3.F32.PACK_AB_MERGE_C R3, RZ, R50, RZ ;  /* 0x00000032ff03723e */ /* 0x001fe200048070ff */
[----:B------:R0:W-:Y:S01]  /*3bc0*/  @!P4 STG.E.U8 desc[UR12][R8.64+0x31], R49 ;  /* 0x000031310800c986 */ /* 0x0001e2000c10110c */
[----:B------:R-:W-:-:S02]  /*3bd0*/  F2FP.SATFINITE.E4M3.F32.PACK_AB_MERGE_C R51, RZ, R51, RZ ;  /* 0x00000033ff33723e */ /* 0x000fc400048070ff */
[----:B-1----:R-:W-:Y:S01]  /*3be0*/  F2FP.SATFINITE.E4M3.F32.PACK_AB_MERGE_C R5, RZ, R52, RZ ;  /* 0x00000034ff05723e */ /* 0x002fe200048070ff */
[----:B------:R0:W-:Y:S01]  /*3bf0*/  @!P3 STG.E.U8 desc[UR12][R10.64+0x30], R3 ;  /* 0x000030030a00b986 */ /* 0x0001e2000c10110c */
[----:B------:R-:W-:Y:S02]  /*3c00*/  F2FP.SATFINITE.E4M3.F32.PACK_AB_MERGE_C R53, RZ, R53, RZ ;  /* 0x00000035ff35723e */ /* 0x000fe400048070ff */
[----:B------:R-:W-:Y:S01]  /*3c10*/  F2FP.SATFINITE.E4M3.F32.PACK_AB_MERGE_C R7, RZ, R54, RZ ;  /* 0x00000036ff07723e */ /* 0x000fe200048070ff */
[----:B------:R0:W-:Y:S01]  /*3c20*/  @!P2 STG.E.U8 desc[UR12][R10.64+0x31], R51 ;  /* 0x000031330a00a986 */ /* 0x0001e2000c10110c */
[----:B------:R-:W-:-:S03]  /*3c30*/  F2FP.SATFINITE.E4M3.F32.PACK_AB_MERGE_C R13, RZ, R0, RZ ;  /* 0x00000000ff0d723e */ /* 0x000fc600048070ff */
[----:B------:R0:W-:Y:S04]  /*3c40*/  @!P6 STG.E.U8 desc[UR12][R8.64+0x38], R5 ;  /* 0x000038050800e986 */ /* 0x0001e8000c10110c */
[----:B------:R0:W-:Y:S04]  /*3c50*/  @!P5 STG.E.U8 desc[UR12][R8.64+0x39], R53 ;  /* 0x000039350800d986 */ /* 0x0001e8000c10110c */
[----:B------:R0:W-:Y:S01]  /*3c60*/  @!P0 STG.E.U8 desc[UR12][R10.64+0x38], R7 ;  /* 0x000038070a008986 */ /* 0x0001e2000c10110c */
[----:B------:R-:W-:Y:S05]  /*3c70*/  @P1 EXIT ;  /* 0x000000000000194d */ /* 0x000fea0003800000 */
[----:B------:R-:W-:Y:S01]  /*3c80*/  STG.E.U8 desc[UR12][R10.64+0x39], R13 ;  /* 0x0000390d0a007986 */ /* 0x000fe2000c10110c */
[----:B------:R-:W-:Y:S05]  /*3c90*/  EXIT ;  /* 0x000000000000794d */ /* 0x000fea0003800000 */
.L_x_10:
[----:B------:R-:W-:-:S13]  /*3ca0*/  ISETP.NE.AND P0, PT, R8, RZ, PT ;  /* 0x000000ff0800720c */ /* 0x000fda0003f05270 */
[----:B------:R-:W-:Y:S05]  /*3cb0*/  @P0 EXIT ;  /* 0x000000000000094d */ /* 0x000fea0003800000 */
[----:B------:R-:W-:-:S13]  /*3cc0*/  ELECT P0, URZ, PT ;  /* 0x00000000003f782f */ /* 0x000fda0003800000 */
[----:B------:R-:W-:Y:S05]  /*3cd0*/  @!P0 BRA `(.L_x_87) ;  /* 0x0000000400a08947 */ /* 0x000fea0003800000 */
[----:B------:R-:W-:-:S13]  /*3ce0*/  ISETP.GE.AND P0, PT, R6, 0x1, PT ;  /* 0x000000010600780c */ /* 0x000fda0003f06270 */
[----:B------:R-:W-:Y:S05]  /*3cf0*/  @!P0 BRA `(.L_x_87) ;  /* 0x0000000400988947 */ /* 0x000fea0003800000 */
[----:B------:R-:W-:Y:S01]  /*3d00*/  IMAD.SHL.U32 R18, R9, 0x40, RZ ;  /* 0x0000004009127824 */ /* 0x000fe200078e00ff */
[----:B------:R-:W-:Y:S01]  /*3d10*/  ULDC UR4, c[0x0][0x384] ;  /* 0x0000e10000047ab9 */ /* 0x000fe20000000800 */
[----:B------:R-:W-:Y:S01]  /*3d20*/  LOP3.LUT P0, RZ, R15, 0x1f, RZ, 0xc0, !PT ;  /* 0x0000001f0fff7812 */ /* 0x000fe2000780c0ff */
[----:B------:R-:W-:Y:S01]  /*3d30*/  IMAD R4, R4, R5, RZ ;  /* 0x0000000504047224 */ /* 0x000fe200078e02ff */
[----:B------:R-:W-:Y:S01]  /*3d40*/  ULDC UR5, c[0x0][0x388] ;  /* 0x0000e20000057ab9 */ /* 0x000fe20000000800 */
[----:B-----5:R-:W-:Y:S01]  /*3d50*/  IMAD.HI.U32 R0, R18, UR4, RZ ;  /* 0x0000000412007c27 */ /* 0x020fe2000f8e00ff */
[C---:B------:R-:W-:Y:S02]  /*3d60*/  ISETP.NE.AND P1, PT, R2.reuse, RZ, PT ;  /* 0x000000ff0200720c */ /* 0x040fe40003f25270 */
[----:B------:R-:W-:Y:S02]  /*3d70*/  CS2R R8, SRZ ;  /* 0x0000000000087805 */ /* 0x000fe4000001ff00 */
[----:B------:R-:W-:Y:S01]  /*3d80*/  ISETP.NE.OR P0, PT, R2, RZ, !P0 ;  /* 0x000000ff0200720c */ /* 0x000fe20004705670 */
[----:B------:R-:W-:Y:S01]  /*3d90*/  IMAD.SHL.U32 R19, R13, 0x40, RZ ;  /* 0x000000400d137824 */ /* 0x000fe200078e00ff */
[----:B------:R-:W-:Y:S01]  /*3da0*/  LOP3.LUT R20, R3, 0x2, RZ, 0xfc, !PT ;  /* 0x0000000203147812 */ /* 0x000fe200078efcff */
[----:B------:R-:W-:Y:S01]  /*3db0*/  IMAD.MOV.U32 R2, RZ, RZ, RZ ;  /* 0x000000ffff027224 */ /* 0x000fe200078e00ff */
[----:B------:R-:W-:Y:S01]  /*3dc0*/  SHF.R.U32.HI R0, RZ, UR5, R0 ;  /* 0x00000005ff007c19 */ /* 0x000fe20008011600 */
[----:B------:R-:W-:-:S02]  /*3dd0*/  IMAD.MOV.U32 R5, RZ, RZ, 0x1 ;  /* 0x00000001ff057424 */ /* 0x000fc400078e00ff */
[----:B------:R-:W-:Y:S02]  /*3de0*/  IMAD.MOV.U32 R10, RZ, RZ, RZ ;  /* 0x000000ffff0a7224 */ /* 0x000fe400078e00ff */
[----:B------:R-:W-:-:S07]  /*3df0*/  IMAD R4, R7, R4, 0x1 ;  /* 0x0000000107047424 */ /* 0x000fce00078e0204 */
.L_x_91:
[----:B---3--:R-:W0:Y:S01]  /*3e00*/  S2R R12, SR_CgaCtaId ;  /* 0x00000000000c7919 */ /* 0x008e220000008800 */
[----:B------:R-:W-:-:S04]  /*3e10*/  MOV R11, 0x400 ;  /* 0x00000400000b7802 */ /* 0x000fc80000000f00 */
[----:B0-----:R-:W-:Y:S02]  /*3e20*/  LEA R21, R12, R11, 0x18 ;  /* 0x0000000b0c157211 */ /* 0x001fe400078ec0ff */
[----:B------:R-:W-:-:S03]  /*3e30*/  SHF.L.U32 R11, R5, 0x1f, RZ ;  /* 0x0000001f050b7819 */ /* 0x000fc600000006ff */
[----:B------:R-:W-:-:S07]  /*3e40*/  IMAD R12, R2, 0x8, R21 ;  /* 0x00000008020c7824 */ /* 0x000fce00078e0215 */
.L_x_88:
[----:B0-----:R0:W1:Y:S02]  /*3e50*/  SYNCS.PHASECHK.TRANS64.TRYWAIT P2, [R12+URZ+0x381c0], R11 ;  /* 0x0381c00b0c0075a7 */ /* 0x001064000804017f */
[----:B-1----:R-:W-:Y:S05]  /*3e60*/  @!P2 NANOSLEEP.SYNCS 0x989680 ;  /* 0x009896800000a95d */ /* 0x002fea0003900000 */
[----:B------:R-:W1:Y:S02]  /*3e70*/  @!P2 SYNCS.PHASECHK.TRANS64 P2, [R12+URZ+0x381c0], R11 ;  /* 0x0381c00b0c00a5a7 */ /* 0x000e64000804007f */
[----:B-1----:R-:W-:Y:S05]  /*3e80*/  @!P2 BRA `(.L_x_88) ;  /* 0xfffffffc00f0a947 */ /* 0x002fea000383ffff */
[----:B0-----:R-:W0:Y:S02]  /*3e90*/  @!P1 LDC R11, c[0x0][0x500] ;  /* 0x00014000ff0b9b82 */ /* 0x001e240000000800 */
[----:B0-----:R0:W-:Y:S02]  /*3ea0*/  @!P1 SYNCS.ARRIVE.TRANS64 RZ, [R12+URZ+0x38000], R11 ;  /* 0x0380000b0cff99a7 */ /* 0x0011e4000800003f */
[----:B0-----:R-:W-:-:S04]  /*3eb0*/  PRMT R11, R20, 0x9910, RZ ;  /* 0x00009910140b7816 */ /* 0x001fc800000000ff */
[----:B------:R-:W-:-:S13]  /*3ec0*/  ISETP.NE.AND P2, PT, R11, 0x2, PT ;  /* 0x000000020b00780c */ /* 0x000fda0003f45270 */
[----:B------:R-:W-:Y:S05]  /*3ed0*/  @P2 BRA `(.L_x_89) ;  /* 0x0000000000042947 */ /* 0x000fea0003800000 */
[----:B------:R-:W-:Y:S01]  /*3ee0*/  BPT.TRAP 0x1 ;  /* 0x000000040000795c */ /* 0x000fe20000300000 */
.L_x_89:
[----:B------:R-:W-:Y:S05]  /*3ef0*/  @P0 BRA `(.L_x_90) ;  /* 0x0000000000040947 */ /* 0x000fea0003800000 */
[----:B------:R-:W-:Y:S01]  /*3f00*/  BPT.TRAP 0x1 ;  /* 0x000000040000795c */ /* 0x000fe20000300000 */
.L_x_90:
[----:B------:R-:W0:Y:S01]  /*3f10*/  LDC R13, c[0x0][0x380] ;  /* 0x0000e000ff0d7b82 */ /* 0x000e220000000800 */
[----:B------:R-:W-:Y:S01]  /*3f20*/  R2UR UR4, R0 ;  /* 0x00000000000472ca */ /* 0x000fe200000e0000 */
[----:B------:R-:W-:Y:S01]  /*3f30*/  ULDC UR20, c[0x0][0x38c] ;  /* 0x0000e30000147ab9 */ /* 0x000fe20000000800 */
[----:B------:R-:W-:Y:S01]  /*3f40*/  R2UR UR5, R18 ;  /* 0x00000000120572ca */ /* 0x000fe200000e0000 */
[----:B------:R-:W-:Y:S01]  /*3f50*/  UISETP.NE.AND UP0, UPT, UR20, 0x1, UPT ;  /* 0x000000011400788c */ /* 0x000fe2000bf05270 */
[----:B------:R-:W-:Y:S01]  /*3f60*/  R2UR UR17, R12 ;  /* 0x000000000c1172ca */ /* 0x000fe200000e0000 */
[C---:B------:R-:W-:Y:S01]  /*3f70*/  VIADD R12, R10.reuse, 0x1 ;  /* 0x000000010a0c7836 */ /* 0x040fe20000000000 */
[----:B------:R-:W-:Y:S01]  /*3f80*/  R2UR UR18, R10 ;  /* 0x000000000a1272ca */ /* 0x000fe200000e0000 */
[----:B------:R-:W1:Y:S01]  /*3f90*/  LDC.64 R14, c[0x0][0x3b8] ;  /* 0x0000ee00ff0e7b82 */ /* 0x000e620000000a00 */
[----:B------:R-:W-:Y:S01]  /*3fa0*/  R2UR UR10, R21 ;  /* 0x00000000150a72ca */ /* 0x000fe200000e0000 */
[----:B------:R-:W-:Y:S01]  /*3fb0*/  VIADD R4, R4, 0xffffffff ;  /* 0xffffffff04047836 */ /* 0x000fe20000000000 */
[----:B------:R-:W-:Y:S01]  /*3fc0*/  R2UR UR16, R2 ;  /* 0x00000000021072ca */ /* 0x000fe200000e0000 */
[----:B------:R-:W-:Y:S01]  /*3fd0*/  ULDC.64 UR24, c[0x0][0x198] ;  /* 0x0000660000187ab9 */ /* 0x000fe20000000a00 */
[----:B------:R-:W-:Y:S01]  /*3fe0*/  R2UR UR12, R9 ;  /* 0x00000000090c72ca */ /* 0x000fe200000e0000 */
[----:B------:R-:W-:Y:S01]  /*3ff0*/  ULDC.64 UR14, c[0x0][0x3b0] ;  /* 0x0000ec00000e7ab9 */ /* 0x000fe20000000a00 */
[----:B------:R-:W-:Y:S01]  /*4000*/  @UP0 ULDC.64 UR8, c[0x0][0x390] ;  /* 0x0000e40000080ab9 */ /* 0x000fe20000000a00 */
[----:B------:R-:W1:Y:S01]  /*4010*/  LDC.64 R16, c[0x0][0x3d8] ;  /* 0x0000f600ff107b82 */ /* 0x000e620000000a00 */
[----:B------:R-:W-:Y:S01]  /*4020*/  R2UR UR11, R19 ;  /* 0x00000000130b72ca */ /* 0x000fe200000e0000 */
[----:B------:R-:W-:Y:S01]  /*4030*/  ULDC.64 UR22, c[0x0][0x3d0] ;  /* 0x0000f40000167ab9 */ /* 0x000fe20000000a00 */
[----:B------:R-:W-:Y:S01]  /*4040*/  R2UR UR13, R8 ;  /* 0x00000000080d72ca */ /* 0x000fe200000e0000 */
[----:B------:R-:W-:Y:S01]  /*4050*/  VIADD R2, R2, 0x1 ;  /* 0x0000000102027836 */ /* 0x000fe20000000000 */
[----:B------:R-:W-:Y:S01]  /*4060*/  ISETP.GT.AND P5, PT, R4, 0x1, PT ;  /* 0x000000010400780c */ /* 0x000fe20003fa4270 */
[----:B------:R-:W-:Y:S01]  /*4070*/  USHF.L.U32 UR18, UR18, 0x5, URZ ;  /* 0x0000000512127899 */ /* 0x000fe2000800063f */
[----:B0-----:R-:W-:Y:S01]  /*4080*/  ISETP.NE.AND P2, PT, R13, 0x1, PT ;  /* 0x000000010d00780c */ /* 0x001fe20003f45270 */
[----:B------:R-:W-:Y:S01]  /*4090*/  ULEA UR16, UR16, UR10, 0xb ;  /* 0x0000000a10107291 */ /* 0x000fe2000f8e583f */
[C---:B------:R-:W-:Y:S01]  /*40a0*/  ISETP.NE.AND P4, PT, R2.reuse, 0x38, PT ;  /* 0x000000380200780c */ /* 0x040fe20003f85270 */
[----:B------:R-:W-:Y:S01]  /*40b0*/  UIADD3 UR17, UR17, 0x38000, URZ ;  /* 0x0003800011117890 */ /* 0x000fe2000fffe03f */
[----:B------:R-:W-:Y:S01]  /*40c0*/  UMOV UR26, 0x0 ;  /* 0x00000000001a7882 */ /* 0x000fe20000000000 */
[----:B------:R-:W-:Y:S01]  /*40d0*/  UMOV UR27, 0x10000000 ;  /* 0x10000000001b7882 */ /* 0x000fe20000000000 */
[----:B------:R-:W-:Y:S01]  /*40e0*/  UMOV UR10, UR18 ;  /* 0x00000012000a7c82 */ /* 0x000fe20008000000 */
[----:B------:R-:W-:-:S06]  /*40f0*/  SEL R2, R2, RZ, P4 ;  /* 0x000000ff02027207 */ /* 0x000fcc0002000000 */
[----:B------:R-:W-:Y:S01]  /*4100*/  @P2 IMAD.U32 R11, RZ, RZ, UR4 ;  /* 0x00000004ff0b2e24 */ /* 0x000fe2000f8e00ff */
[----:B------:R-:W-:Y:S01]  /*4110*/  UIADD3 UR4, UP1, UR24, 0xf0, URZ ;  /* 0x000000f018047890 */ /* 0x000fe2000ff3e03f */
[----:B-1----:R-:W-:Y:S01]  /*4120*/  IMAD R10, R8, R15, R17 ;  /* 0x0000000f080a7224 */ /* 0x002fe200078e0211 */
[----:B------:R-:W-:Y:S02]  /*4130*/  UIADD3 UR24, UP2, UR24, 0x1f0, URZ ;  /* 0x000001f018187890 */ /* 0x000fe4000ff5e03f */
[----:B------:R-:W-:Y:S01]  /*4140*/  @P2 R2UR UR5, R11 ;  /* 0x000000000b0522ca */ /* 0x000fe200000e0000 */
[----:B------:R-:W-:Y:S01]  /*4150*/  IMAD R11, R9, R14, R16 ;  /* 0x0000000e090b7224 */ /* 0x000fe200078e0210 */
[----:B------:R-:W-:Y:S01]  /*4160*/  ISETP.NE.AND P2, PT, R12, R7, PT ;  /* 0x000000070c00720c */ /* 0x000fe20003f45270 */
[----:B------:R-:W0:Y:S03]  /*4170*/  LDC R14, c[0x0][0x3c8] ;  /* 0x0000f200ff0e7b82 */ /* 0x000e260000000800 */
[----:B------:R-:W-:Y:S01]  /*4180*/  PRMT R10, R11, 0x40, R10 ;  /* 0x000000400b0a7816 */ /* 0x000fe2000000000a */
[----:B------:R-:W-:-:S06]  /*4190*/  VIADD R11, R9, 0x1 ;  /* 0x00000001090b7836 */ /* 0x000fcc0000000000 */
[----:B------:R-:W-:Y:S02]  /*41a0*/  UIADD3 UR6, -UR5, URZ, URZ ;  /* 0x0000003f05067290 */ /* 0x000fe4000fffe13f */
[----:B------:R-:W-:Y:S01]  /*41b0*/  UMOV UR21, UR5 ;  /* 0x0000000500157c82 */ /* 0x000fe20008000000 */
[----:B------:R-:W-:-:S03]  /*41c0*/  @P2 IMAD.MOV R11, RZ, RZ, R9 ;  /* 0x000000ffff0b2224 */ /* 0x000fc600078e0209 */
[----:B------:R-:W-:Y:S01]  /*41d0*/  IMAD R13, R13, UR6, R18 ;  /* 0x000000060d0d7c24 */ /* 0x000fe2000f8e0212 */
[----:B------:R-:W-:Y:S02]  /*41e0*/  UIMAD.WIDE.U32 UR6, UR5, UR8, URZ ;  /* 0x00000008050672a5 */ /* 0x000fe4000f8e003f */
[----:B------:R-:W-:Y:S02]  /*41f0*/  UIADD3 UR8, UR16, 0x1c000, URZ ;  /* 0x0001c00010087890 */ /* 0x000fe4000fffe03f */
[----:B------:R-:W-:Y:S01]  /*4200*/  @UP0 USHF.R.U32.HI UR21, URZ, UR9, UR7 ;  /* 0x000000093f150299 */ /* 0x000fe20008011607 */
[----:B------:R-:W-:Y:S01]  /*4210*/  R2UR UR19, R13 ;  /* 0x000000000d1372ca */ /* 0x000fe200000e0000 */
[----:B------:R-:W-:Y:S01]  /*4220*/  VIADD R13, R8, 0x1 ;  /* 0x00000001080d7836 */ /* 0x000fe20000000000 */
[----:B------:R-:W-:Y:S01]  /*4230*/  R2UR UR7, R10 ;  /* 0x000000000a0772ca */ /* 0x000fe200000e0000 */
[----:B------:R-:W-:Y:S01]  /*4240*/  UIADD3 UR6, -UR21, URZ, URZ ;  /* 0x0000003f15067290 */ /* 0x000fe2000fffe13f */
[C---:B0-----:R-:W-:Y:S01]  /*4250*/  ISETP.NE.AND P3, PT, R11.reuse, R14, PT ;  /* 0x0000000e0b00720c */ /* 0x041fe20003f65270 */
[----:B------:R-:W-:Y:S01]  /*4260*/  UMOV UR9, UR17 ;  /* 0x0000001100097c82 */ /* 0x000fe20008000000 */
[----:B------:R-:W-:Y:S01]  /*4270*/  SEL R10, RZ, 0x1, P4 ;  /* 0x00000001ff0a7807 */ /* 0x000fe20002000000 */
[----:B------:R-:W-:Y:S01]  /*4280*/  UIMAD UR20, UR20, UR6, UR5 ;  /* 0x00000006141472a4 */ /* 0x000fe2000f8e0205 */
[----:B------:R-:W-:Y:S01]  /*4290*/  SEL R9, R11, RZ, P3 ;  /* 0x000000ff0b097207 */ /* 0x000fe20001800000 */
[----:B------:R-:W-:Y:S01]  /*42a0*/  UIADD3.X UR5, URZ, UR25, URZ, UP1, !UPT ;  /* 0x000000193f057290 */ /* 0x000fe20008ffe43f */
[----:B------:R-:W-:Y:S01]  /*42b0*/  LOP3.LUT R5, R5, R10, RZ, 0x3c, !PT ;  /* 0x0000000a05057212 */ /* 0x000fe200078e3cff */
[----:B------:R-:W-:Y:S01]  /*42c0*/  UIMAD UR20, UR20, UR15, UR23 ;  /* 0x0000000f141472a4 */ /* 0x000fe2000f8e0217 */
[----:B------:R-:W-:Y:S01]  /*42d0*/  SEL R10, R12, RZ, P2 ;  /* 0x000000ff0c0a7207 */ /* 0x000fe20001000000 */
[----:B------:R-:W-:-:S02]  /*42e0*/  UIMAD UR19, UR19, UR14, UR22 ;  /* 0x0000000e131372a4 */ /* 0x000fc4000f8e0216 */
[----:B------:R-:W-:Y:S02]  /*42f0*/  UPRMT UR6, UR7, 0x5410, URZ ;  /* 0x0000541007067896 */ /* 0x000fe4000800003f */
[----:B------:R-:W-:Y:S01]  /*4300*/  UIADD3.X UR25, URZ, UR25, URZ, UP2, !UPT ;  /* 0x000000193f197290 */ /* 0x000fe200097fe43f */
[----:B------:R-:W-:-:S04]  /*4310*/  @P3 IMAD.MOV R13, RZ, RZ, R8 ;  /* 0x000000ffff0d3224 */ /* 0x000fc800078e0208 */
[----:B------:R-:W-:Y:S02]  /*4320*/  IMAD.MOV.U32 R8, RZ, RZ, R13 ;  /* 0x000000ffff087224 */ /* 0x000fe400078e000d */
[----:B------:R0:W-:Y:S02]  /*4330*/  UTMALDG.4D.IM2COL [UR16], [UR4], UR6 ;  /* 0x00000010040073b4 */ /* 0x0001e40008058006 */
[----:B------:R0:W-:Y:S02]  /*4340*/  UTMALDG.4D [UR8], [UR24], desc[UR26] ;  /* 0x00001a08180075b4 */ /* 0x0001e40008019000 */
[----:B0-----:R-:W-:Y:S05]  /*4350*/  @P5 BRA `(.L_x_91) ;  /* 0xfffffff800a85947 */ /* 0x001fea000383ffff */
.L_x_87:
[----:B------:R-:W-:Y:S01]  /*4360*/  ISETP.GE.U32.AND P2, PT, R6, 0x38, PT ;  /* 0x000000380600780c */ /* 0x000fe20003f46070 */
[----:B------:R-:W-:Y:S05]  /*4370*/  WARPSYNC.ALL ;  /* 0x0000000000007948 */ /* 0x000fea0003800000 */
[----:B------:R-:W-:-:S07]  /*4380*/  ELECT P1, URZ, PT ;  /* 0x00000000003f782f */ /* 0x000fce0003820000 */
[----:B------:R-:W-:-:S05]  /*4390*/  @P2 SHF.R.U32.HI R4, RZ, 0x3, R6 ;  /* 0x00000003ff042819 */ /* 0x000fca0000011606 */
[----:B------:R-:W-:-:S05]  /*43a0*/  @P2 IMAD.WIDE.U32 R4, R4, 0x24924925, RZ ;  /* 0x2492492504042825 */ /* 0x000fca00078e00ff */
[----:B------:R-:W-:-:S04]  /*43b0*/  @P2 LOP3.LUT R4, R5, 0x1, RZ, 0xc0, !PT ;  /* 0x0000000105042812 */ /* 0x000fc800078ec0ff */
[----:B------:R-:W-:Y:S01]  /*43c0*/  @P2 ISETP.NE.U32.AND P0, PT, R4, 0x1, PT ;  /* 0x000000010400280c */ /* 0x000fe20003f05070 */
[----:B------:R-:W-:-:S12]  /*43d0*/  @!P1 EXIT ;  /* 0x000000000000994d */ /* 0x000fd80003800000 */
[----:B------:R-:W-:Y:S01]  /*43e0*/  LOP3.LUT R3, R3, 0x2, RZ, 0xfc, !PT ;  /* 0x0000000203037812 */ /* 0x000fe200078efcff */
[----:B------:R-:W-:Y:S01]  /*43f0*/  IMAD.MOV.U32 R4, RZ, RZ, 0x1 ;  /* 0x00000001ff047424 */ /* 0x000fe200078e00ff */
[----:B------:R-:W-:Y:S02]  /*4400*/  @P2 ISETP.NE.U32.AND.EX P0, PT, RZ, RZ, PT, P0 ;  /* 0x000000ffff00220c */ /* 0x000fe40003f05100 */
[----:B------:R-:W-:Y:S02]  /*4410*/  ISETP.NE.AND P1, PT, R3, 0x3, PT ;  /* 0x000000030300780c */ /* 0x000fe40003f25270 */
[----:B------:R-:W-:-:S11]  /*4420*/  @P2 SEL R4, RZ, 0x1, !P0 ;  /* 0x00000001ff042807 */ /* 0x000fd60004000000 */
[----:B------:R-:W-:Y:S05]  /*4430*/  @!P1 BRA `(.L_x_92) ;  /* 0x0000000000049947 */ /* 0x000fea0003800000 */
[----:B------:R-:W-:Y:S01]  /*4440*/  BPT.TRAP 0x1 ;  /* 0x000000040000795c */ /* 0x000fe20000300000 */
.L_x_92:
[----:B------:R-:W0:Y:S01]  /*4450*/  S2R R5, SR_CgaCtaId ;  /* 0x0000000000057919 */ /* 0x000e220000008800 */
[----:B------:R-:W-:Y:S02]  /*4460*/  SHF.R.U32.HI R2, RZ, 0x3, R6 ;  /* 0x00000003ff027819 */ /* 0x000fe40000011606 */
[----:B-----5:R-:W-:-:S03]  /*4470*/  MOV R0, 0x400 ;  /* 0x0000040000007802 */ /* 0x020fc60000000f00 */
[----:B------:R-:W-:-:S04]  /*4480*/  IMAD.WIDE.U32 R2, R2, 0x24924925, RZ ;  /* 0x2492492502027825 */ /* 0x000fc800078e00ff */
[----:B------:R-:W-:Y:S01]  /*4490*/  IMAD R3, R3, -0x38, R6 ;  /* 0xffffffc803037824 */ /* 0x000fe200078e0206 */
[----:B0-----:R-:W-:Y:S02]  /*44a0*/  LEA R0, R5, R0, 0x18 ;  /* 0x0000000005007211 */ /* 0x001fe400078ec0ff */
[----:B------:R-:W-:-:S03]  /*44b0*/  SHF.L.U32 R5, R4, 0x1f, RZ ;  /* 0x0000001f04057819 */ /* 0x000fc600000006ff */
[----:B------:R-:W-:-:S04]  /*44c0*/  VIADD R0, R0, 0x381c0 ;  /* 0x000381c000007836 */ /* 0x000fc80000000000 */
[----:B------:R-:W-:-:S07]  /*44d0*/  IMAD R2, R3, 0x8, R0 ;  /* 0x0000000803027824 */ /* 0x000fce00078e0200 */
.L_x_93:
[----:B0-----:R0:W1:Y:S02]  /*44e0*/  SYNCS.PHASECHK.TRANS64.TRYWAIT P0, [R2+URZ], R5 ;  /* 0x00000005020075a7 */ /* 0x001064000800017f */
[----:B-1----:R-:W-:Y:S05]  /*44f0*/  @!P0 NANOSLEEP.SYNCS 0x989680 ;  /* 0x009896800000895d */ /* 0x002fea0003900000 */
[----:B------:R-:W1:Y:S02]  /*4500*/  @!P0 SYNCS.PHASECHK.TRANS64 P0, [R2+URZ], R5 ;  /* 0x00000005020085a7 */ /* 0x000e64000800007f */
[----:B-1----:R-:W-:Y:S05]  /*4510*/  @!P0 BRA `(.L_x_93) ;  /* 0xfffffffc00f08947 */ /* 0x002fea000383ffff */
[----:B------:R-:W-:-:S05]  /*4520*/  VIADD R3, R3, 0x1 ;  /* 0x0000000103037836 */ /* 0x000fca0000000000 */
[----:B------:R-:W-:-:S04]  /*4530*/  ISETP.NE.AND P0, PT, R3, 0x38, PT ;  /* 0x000000380300780c */ /* 0x000fc80003f05270 */
[----:B0-----:R-:W-:Y:S02]  /*4540*/  SEL R5, RZ, 0x1, P0 ;  /* 0x00000001ff057807 */ /* 0x001fe40000000000 */
[----:B------:R-:W-:Y:S02]  /*4550*/  SEL R3, R3, RZ, P0 ;  /* 0x000000ff03037207 */ /* 0x000fe40000000000 */
[----:B------:R-:W-:-:S03]  /*4560*/  LOP3.LUT R7, R4, R5, RZ, 0x3c, !PT ;  /* 0x0000000504077212 */ /* 0x000fc600078e3cff */
[----:B------:R-:W-:Y:S01]  /*4570*/  IMAD R2, R3, 0x8, R0 ;  /* 0x0000000803027824 */ /* 0x000fe200078e0200 */
[----:B------:R-:W-:-:S07]  /*4580*/  SHF.L.U32 R5, R7, 0x1f, RZ ;  /* 0x0000001f07057819 */ /* 0x000fce00000006ff */
.L_x_94:
        /* <DEDUP_REMOVED lines=11> */
.L_x_95:
        /* <DEDUP_REMOVED lines=11> */
.L_x_96:
        /* <DEDUP_REMOVED lines=11> */
.L_x_97:
        /* <DEDUP_REMOVED lines=11> */
.L_x_98:
        /* <DEDUP_REMOVED lines=11> */
.L_x_99:
        /* <DEDUP_REMOVED lines=11> */
.L_x_100:
        /* <DEDUP_REMOVED lines=11> */
.L_x_101:
        /* <DEDUP_REMOVED lines=11> */
.L_x_102:
        /* <DEDUP_REMOVED lines=11> */
.L_x_103:
        /* <DEDUP_REMOVED lines=11> */
.L_x_104:
        /* <DEDUP_REMOVED lines=11> */
.L_x_105:
        /* <DEDUP_REMOVED lines=11> */
.L_x_106:
        /* <DEDUP_REMOVED lines=11> */
.L_x_107:
        /* <DEDUP_REMOVED lines=11> */
.L_x_108:
        /* <DEDUP_REMOVED lines=11> */
.L_x_109:
        /* <DEDUP_REMOVED lines=11> */
.L_x_110:
        /* <DEDUP_REMOVED lines=11> */
.L_x_111:
        /* <DEDUP_REMOVED lines=11> */
.L_x_112:
        /* <DEDUP_REMOVED lines=11> */
.L_x_113:
        /* <DEDUP_REMOVED lines=11> */
.L_x_114:
        /* <DEDUP_REMOVED lines=11> */
.L_x_115:
        /* <DEDUP_REMOVED lines=11> */
.L_x_116:
        /* <DEDUP_REMOVED lines=11> */
.L_x_117:
        /* <DEDUP_REMOVED lines=11> */
.L_x_118:
        /* <DEDUP_REMOVED lines=11> */
.L_x_119:
        /* <DEDUP_REMOVED lines=11> */
.L_x_120:
        /* <DEDUP_REMOVED lines=11> */
.L_x_121:
        /* <DEDUP_REMOVED lines=11> */
.L_x_122:
        /* <DEDUP_REMOVED lines=11> */
.L_x_123:
        /* <DEDUP_REMOVED lines=11> */
.L_x_124:
        /* <DEDUP_REMOVED lines=11> */
.L_x_125:
        /* <DEDUP_REMOVED lines=11> */
.L_x_126:
        /* <DEDUP_REMOVED lines=11> */
.L_x_127:
        /* <DEDUP_REMOVED lines=11> */
.L_x_128:
        /* <DEDUP_REMOVED lines=11> */
.L_x_129:
        /* <DEDUP_REMOVED lines=11> */
.L_x_130:
        /* <DEDUP_REMOVED lines=11> */
.L_x_131:
        /* <DEDUP_REMOVED lines=11> */
.L_x_132:
        /* <DEDUP_REMOVED lines=11> */
.L_x_133:
        /* <DEDUP_REMOVED lines=11> */
.L_x_134:
        /* <DEDUP_REMOVED lines=11> */
.L_x_135:
        /* <DEDUP_REMOVED lines=11> */
.L_x_136:
        /* <DEDUP_REMOVED lines=11> */
.L_x_137:
        /* <DEDUP_REMOVED lines=11> */
.L_x_138:
        /* <DEDUP_REMOVED lines=11> */
.L_x_139:
        /* <DEDUP_REMOVED lines=11> */
.L_x_140:
        /* <DEDUP_REMOVED lines=11> */
.L_x_141:
        /* <DEDUP_REMOVED lines=11> */
.L_x_142:
        /* <DEDUP_REMOVED lines=11> */
.L_x_143:
        /* <DEDUP_REMOVED lines=11> */
.L_x_144:
        /* <DEDUP_REMOVED lines=11> */
.L_x_145:
        /* <DEDUP_REMOVED lines=11> */
.L_x_146:
        /* <DEDUP_REMOVED lines=11> */
.L_x_147:
        /* <DEDUP_REMOVED lines=11> */
.L_x_148:
[----:B0-----:R0:W1:Y:S02]  /*6ab0*/  SYNCS.PHASECHK.TRANS64.TRYWAIT P0, [R3+URZ], R0 ;  /* 0x00000000030075a7 */ /* 0x001064000800017f */
[----:B-1----:R-:W-:Y:S05]  /*6ac0*/  @!P0 NANOSLEEP.SYNCS 0x989680 ;  /* 0x009896800000895d */ /* 0x002fea0003900000 */
[----:B------:R-:W1:Y:S02]  /*6ad0*/  @!P0 SYNCS.PHASECHK.TRANS64 P0, [R3+URZ], R0 ;  /* 0x00000000030085a7 */ /* 0x000e64000800007f */
[----:B-1----:R-:W-:Y:S05]  /*6ae0*/  @P0 EXIT ;  /* 0x000000000000094d */ /* 0x002fea0003800000 */
[----:B------:R-:W-:Y:S05]  /*6af0*/  BRA `(.L_x_148) ;  /* 0xfffffffc00ec7947 */ /* 0x000fea000383ffff */
.L_x_149:
[----:B------:R-:W-:-:S00]  /*6b00*/  BRA `(.L_x_149) ;  /* 0xfffffffc00fc7947 */ /* 0x000fc0000383ffff */
[----:B------:R-:W-:-:S00]  /*6b10*/  NOP ;  /* 0x0000000000007918 */ /* 0x000fc00000000000 */
        /* <DEDUP_REMOVED lines=14> */
.L_x_150:


//--------------------- .nv.shared._ZN7cutlass13device_kernelINS_4conv6kernel13ConvUniversalINS1_16ConvProblemShapeILNS1_8OperatorE0ELi2EEENS1_10collective14CollectiveConvINS1_46MainloopSm90TmaGmmaWarpSpecializedImplicitGemmILS5_0ELi56ELi2EN4cute5tupleIJNSA_1CILi1EEESD_SD_EEENS1_36KernelImplicitTmaWarpSpecializedSm90ELi1EEENSB_IJNSC_ILi64EEESH_NSB_IJNSC_ILi32EEEEEEEEENS_12float_e4m3_tESL_NSA_8TiledMMAINSA_8MMA_AtomIJNSA_4SM904GMMA30MMA_64x64x32_F32E4M3E4M3_SS_TNILNSP_7ScaleInE1ELSR_1EEEEEENSA_6LayoutISE_NSB_IJNSC_ILi0EEESV_SV_EEEEENSB_IJNSA_10UnderscoreESY_SY_EEEEENS7_6detail26Sm90ImplicitGemmTileTraitsINSA_20SM90_TMA_LOAD_IM2COLENSA_14ComposedLayoutINSA_7SwizzleILi1ELi4ELi3EEENSA_18smem_ptr_flag_bitsILi8EEENSU_INSB_IJNSB_IJNSC_ILi8EEES19_EEENSB_IJSI_SD_EEENSB_IJSD_NSC_ILi56EEEEEEEEENSB_IJNSB_IJSI_NSC_ILi256EEEEEENSB_IJSD_SV_EEENSB_IJSV_NSC_ILi2048EEEEEEEEEEEEEvEENS12_INSA_13SM90_TMA_LOADES1M_vEEEENS_8epilogue10collective6detail29Sm90TmaWarpSpecializedAdapterINS1S_15DefaultEpilogueISL_NSB_IJNSB_IJlllEEESD_SV_EEES1X_NS1R_6thread17LinearCombinationISL_Li1EffLNS1Y_9ScaleType4KindE0ELNS_15FloatRoundStyleE2ESL_EENS_4gemm15EpilogueDefaultEEEEEvvEEEEvNT_6ParamsE --------------------------
	.section	.nv.shared._ZN7cutlass13device_kernelINS_4conv6kernel13ConvUniversalINS1_16ConvProblemShapeILNS1_8OperatorE0ELi2EEENS1_10collective14CollectiveConvINS1_46MainloopSm90TmaGmmaWarpSpecializedImplicitGemmILS5_0ELi56ELi2EN4cute5tupleIJNSA_1CILi1EEESD_SD_EEENS1_36KernelImplicitTmaWarpSpecializedSm90ELi1EEENSB_IJNSC_ILi64EEESH_NSB_IJNSC_ILi32EEEEEEEEENS_12float_e4m3_tESL_NSA_8TiledMMAINSA_8MMA_AtomIJNSA_4SM904GMMA30MMA_64x64x32_F32E4M3E4M3_SS_TNILNSP_7ScaleInE1ELSR_1EEEEEENSA_6LayoutISE_NSB_IJNSC_ILi0EEESV_SV_EEEEENSB_IJNSA_10UnderscoreESY_SY_EEEEENS7_6detail26Sm90ImplicitGemmTileTraitsINSA_20SM90_TMA_LOAD_IM2COLENSA_14ComposedLayoutINSA_7SwizzleILi1ELi4ELi3EEENSA_18smem_ptr_flag_bitsILi8EEENSU_INSB_IJNSB_IJNSC_ILi8EEES19_EEENSB_IJSI_SD_EEENSB_IJSD_NSC_ILi56EEEEEEEEENSB_IJNSB_IJSI_NSC_ILi256EEEEEENSB_IJSD_SV_EEENSB_IJSV_NSC_ILi2048EEEEEEEEEEEEEvEENS12_INSA_13SM90_TMA_LOADES1M_vEEEENS_8epilogue10collective6detail29Sm90TmaWarpSpecializedAdapterINS1S_15DefaultEpilogueISL_NSB_IJNSB_IJlllEEESD_SV_EEES1X_NS1R_6thread17LinearCombinationISL_Li1EffLNS1Y_9ScaleType4KindE0ELNS_15FloatRoundStyleE2ESL_EENS_4gemm15EpilogueDefaultEEEEEvvEEEEvNT_6ParamsE,"aw",@nobits
	.sectionflags	@""
	.align	16
	.zero		1024


//--------------------- .nv.shared.reserved.0     --------------------------
	.section	.nv.shared.reserved.0,"aw",@nobits
	.weak		__nv_reservedSMEM_offset_0_alias
	.size		__nv_reservedSMEM_offset_0_alias, 0, 0
	.other		__nv_reservedSMEM_offset_0_alias,@"STO_CUDA_RESERVED_SHARED STV_DEFAULT"
__nv_reservedSMEM_offset_0_alias:
	.zero		0


//--------------------- .nv.global                --------------------------
	.section	.nv.global,"aw",@nobits
.nv.global:
	.type		_ZN39_INTERNAL_d2279509_4_k_cu_67308266_28104cute1_E,@object
	.size		_ZN39_INTERNAL_d2279509_4_k_cu_67308266_28104cute1_E,(_ZN39_INTERNAL_d2279509_4_k_cu_67308266_28104cuda3std3__45__cpo6cbeginE - _ZN39_INTERNAL_d2279509_4_k_cu_67308266_28104cute1_E)
_ZN39_INTERNAL_d2279509_4_k_cu_67308266_28104cute1_E:
	.zero		1
	.type		_ZN39_INTERNAL_d2279509_4_k_cu_67308266_28104cuda3std3__45__cpo6cbeginE,@object
	.size		_ZN39_INTERNAL_d2279509_4_k_cu_67308266_28104cuda3std3__45__cpo6cbeginE,(_ZN39_INTERNAL_d2279509_4_k_cu_67308266_28104cuda3std3__48in_placeE - _ZN39_INTERNAL_d2279509_4_k_cu_67308266_28104cuda3std3__45__cpo6cbeginE)
_ZN39_INTERNAL_d2279509_4_k_cu_67308266_28104cuda3std3__45__cpo6cbeginE:
	.zero		1
	.type		_ZN39_INTERNAL_d2279509_4_k_cu_67308266_28104cuda3std3__48in_placeE,@object
	.size		_ZN39_INTERNAL_d2279509_4_k_cu_67308266_28104cuda3std3__48in_placeE,(_ZN39_INTERNAL_d2279509_4_k_cu_67308266_28104cuda3std6ranges3__45__cpo9iter_moveE - _ZN39_INTERNAL_d2279509_4_k_cu_67308266_28104cuda3std3__48in_placeE)
_ZN39_INTERNAL_d2279509_4_k_cu_67308266_28104cuda3std3__48in_placeE:
	.zero		1
	.type		_ZN39_INTERNAL_d2279509_4_k_cu_67308266_28104cuda3std6ranges3__45__cpo9iter_moveE,@object
	.size		_ZN39_INTERNAL_d2279509_4_k_cu_67308266_28104cuda3std6ranges3__45__cpo9iter_moveE,(_ZN39_INTERNAL_d2279509_4_k_cu_67308266_28104cuda3std3__45__cpo5beginE - _ZN39_INTERNAL_d2279509_4_k_cu_67308266_28104cuda3std6ranges3__45__cpo9iter_moveE)
_ZN39_INTERNAL_d2279509_4_k_cu_67308266_28104cuda3std6ranges3__45__cpo9iter_moveE:
	.zero		1
	.type		_ZN39_INTERNAL_d2279509_4_k_cu_67308266_28104cuda3std3__45__cpo5beginE,@object
	.size		_ZN39_INTERNAL_d2279509_4_k_cu_67308266_28104cuda3std3__45__cpo5beginE,(_ZN39_INTERNAL_d2279509_4_k_cu_67308266_28104cuda3std3__441_GLOBAL__N__d2279509_4_k_cu_67308266_28106ignoreE - _ZN39_INTERNAL_d2279509_4_k_cu_67308266_28104cuda3std3__45__cpo5beginE)
_ZN39_INTERNAL_d2279509_4_k_cu_67308266_28104cuda3std3__45__cpo5beginE:
	.zero		1
	.type		_ZN39_INTERNAL_d2279509_4_k_cu_67308266_28104cuda3std3__441_GLOBAL__N__d2279509_4_k_cu_67308266_28106ignoreE,@object
	.size		_ZN39_INTERNAL_d2279509_4_k_cu_67308266_28104cuda3std3__441_GLOBAL__N__d2279509_4_k_cu_67308266_28106ignoreE,(_ZN39_INTERNAL_d2279509_4_k_cu_67308266_28104cute7productE - _ZN39_INTERNAL_d2279509_4_k_cu_67308266_28104cuda3std3__441_GLOBAL__N__d2279509_4_k_cu_67308266_28106ignoreE)
_ZN39_INTERNAL_d2279509_4_k_cu_67308266_28104cuda3std3__441_GLOBAL__N__d2279509_4_k_cu_67308266_28106ignoreE:
	.zero		1
	.type		_ZN39_INTERNAL_d2279509_4_k_cu_67308266_28104cute7productE,@object
	.size		_ZN39_INTERNAL_d2279509_4_k_cu_67308266_28104cute7productE,(_ZN39_INTERNAL_d2279509_4_k_cu_67308266_28104cuda3std3__45__cpo3endE - _ZN39_INTERNAL_d2279509_4_k_cu_67308266_28104cute7productE)
_ZN39_INTERNAL_d2279509_4_k_cu_67308266_28104cute7productE:
	.zero		1
	.type		_ZN39_INTERNAL_d2279509_4_k_cu_67308266_28104cuda3std3__45__cpo3endE,@object
	.size		_ZN39_INTERNAL_d2279509_4_k_cu_67308266_28104cuda3std3__45__cpo3endE,(_ZN39_INTERNAL_d2279509_4_k_cu_67308266_28104cuda3std3__419piecewise_constructE - _ZN39_INTERNAL_d2279509_4_k_cu_67308266_28104cuda3std3__45__cpo3endE)
_ZN39_INTERNAL_d2279509_4_k_cu_67308266_28104cuda3std3__45__cpo3endE:
	.zero		1
	.type		_ZN39_INTERNAL_d2279509_4_k_cu_67308266_28104cuda3std3__419piecewise_constructE,@object
	.size		_ZN39_INTERNAL_d2279509_4_k_cu_67308266_28104cuda3std3__419piecewise_constructE,(_ZN39_INTERNAL_d2279509_4_k_cu_67308266_28104cuda3std3__45__cpo4cendE - _ZN39_INTERNAL_d2279509_4_k_cu_67308266_28104cuda3std3__419piecewise_constructE)
_ZN39_INTERNAL_d2279509_4_k_cu_67308266_28104cuda3std3__419piecewise_constructE:
	.zero		1
	.type		_ZN39_INTERNAL_d2279509_4_k_cu_67308266_28104cuda3std3__45__cpo4cendE,@object
	.size		_ZN39_INTERNAL_d2279509_4_k_cu_67308266_28104cuda3std3__45__cpo4cendE,(_ZN39_INTERNAL_d2279509_4_k_cu_67308266_28104cuda3std6ranges3__45__cpo4swapE - _ZN39_INTERNAL_d2279509_4_k_cu_67308266_28104cuda3std3__45__cpo4cendE)
_ZN39_INTERNAL_d2279509_4_k_cu_67308266_28104cuda3std3__45__cpo4cendE:
	.zero		1
	.type		_ZN39_INTERNAL_d2279509_4_k_cu_67308266_28104cuda3std6ranges3__45__cpo4swapE,@object
	.size		_ZN39_INTERNAL_d2279509_4_k_cu_67308266_28104cuda3std6ranges3__45__cpo4swapE,(.L_7 - _ZN39_INTERNAL_d2279509_4_k_cu_67308266_28104cuda3std6ranges3__45__cpo4swapE)
_ZN39_INTERNAL_d2279509_4_k_cu_67308266_28104cuda3std6ranges3__45__cpo4swapE:
	.zero		1
.L_7:


//--------------------- .nv.constant0._ZN7cutlass13device_kernelINS_4conv6kernel13ConvUniversalINS1_16ConvProblemShapeILNS1_8OperatorE0ELi2EEENS1_10collective14CollectiveConvINS1_46MainloopSm90TmaGmmaWarpSpecializedImplicitGemmILS5_0ELi56ELi2EN4cute5tupleIJNSA_1CILi1EEESD_SD_EEENS1_36KernelImplicitTmaWarpSpecializedSm90ELi1EEENSB_IJNSC_ILi64EEESH_NSB_IJNSC_ILi32EEEEEEEEENS_12float_e4m3_tESL_NSA_8TiledMMAINSA_8MMA_AtomIJNSA_4SM904GMMA30MMA_64x64x32_F32E4M3E4M3_SS_TNILNSP_7ScaleInE1ELSR_1EEEEEENSA_6LayoutISE_NSB_IJNSC_ILi0EEESV_SV_EEEEENSB_IJNSA_10UnderscoreESY_SY_EEEEENS7_6detail26Sm90ImplicitGemmTileTraitsINSA_20SM90_TMA_LOAD_IM2COLENSA_14ComposedLayoutINSA_7SwizzleILi1ELi4ELi3EEENSA_18smem_ptr_flag_bitsILi8EEENSU_INSB_IJNSB_IJNSC_ILi8EEES19_EEENSB_IJSI_SD_EEENSB_IJSD_NSC_ILi56EEEEEEEEENSB_IJNSB_IJSI_NSC_ILi256EEEEEENSB_IJSD_SV_EEENSB_IJSV_NSC_ILi2048EEEEEEEEEEEEEvEENS12_INSA_13SM90_TMA_LOADES1M_vEEEENS_8epilogue10collective6detail29Sm90TmaWarpSpecializedAdapterINS1S_15DefaultEpilogueISL_NSB_IJNSB_IJlllEEESD_SV_EEES1X_NS1R_6thread17LinearCombinationISL_Li1EffLNS1Y_9ScaleType4KindE0ELNS_15FloatRoundStyleE2ESL_EENS_4gemm15EpilogueDefaultEEEEEvvEEEEvNT_6ParamsE --------------------------
	.section	.nv.constant0._ZN7cutlass13device_kernelINS_4conv6kernel13ConvUniversalINS1_16ConvProblemShapeILNS1_8OperatorE0ELi2EEENS1_10collective14CollectiveConvINS1_46MainloopSm90TmaGmmaWarpSpecializedImplicitGemmILS5_0ELi56ELi2EN4cute5tupleIJNSA_1CILi1EEESD_SD_EEENS1_36KernelImplicitTmaWarpSpecializedSm90ELi1EEENSB_IJNSC_ILi64EEESH_NSB_IJNSC_ILi32EEEEEEEEENS_12float_e4m3_tESL_NSA_8TiledMMAINSA_8MMA_AtomIJNSA_4SM904GMMA30MMA_64x64x32_F32E4M3E4M3_SS_TNILNSP_7ScaleInE1ELSR_1EEEEEENSA_6LayoutISE_NSB_IJNSC_ILi0EEESV_SV_EEEEENSB_IJNSA_10UnderscoreESY_SY_EEEEENS7_6detail26Sm90ImplicitGemmTileTraitsINSA_20SM90_TMA_LOAD_IM2COLENSA_14ComposedLayoutINSA_7SwizzleILi1ELi4ELi3EEENSA_18smem_ptr_flag_bitsILi8EEENSU_INSB_IJNSB_IJNSC_ILi8EEES19_EEENSB_IJSI_SD_EEENSB_IJSD_NSC_ILi56EEEEEEEEENSB_IJNSB_IJSI_NSC_ILi256EEEEEENSB_IJSD_SV_EEENSB_IJSV_NSC_ILi2048EEEEEEEEEEEEEvEENS12_INSA_13SM90_TMA_LOADES1M_vEEEENS_8epilogue10collective6detail29Sm90TmaWarpSpecializedAdapterINS1S_15DefaultEpilogueISL_NSB_IJNSB_IJlllEEESD_SV_EEES1X_NS1R_6thread17LinearCombinationISL_Li1EffLNS1Y_9ScaleType4KindE0ELNS_15FloatRoundStyleE2ESL_EENS_4gemm15EpilogueDefaultEEEEEvvEEEEvNT_6ParamsE,"a",@progbits
	.sectionflags	@""
	.align	4
.nv.constant0._ZN7cutlass13device_kernelINS_4conv6kernel13ConvUniversalINS1_16ConvProblemShapeILNS1_8OperatorE0ELi2EEENS1_10collective14CollectiveConvINS1_46MainloopSm90TmaGmmaWarpSpecializedImplicitGemmILS5_0ELi56ELi2EN4cute5tupleIJNSA_1CILi1EEESD_SD_EEENS1_36KernelImplicitTmaWarpSpecializedSm90ELi1EEENSB_IJNSC_ILi64EEESH_NSB_IJNSC_ILi32EEEEEEEEENS_12float_e4m3_tESL_NSA_8TiledMMAINSA_8MMA_AtomIJNSA_4SM904GMMA30MMA_64x64x32_F32E4M3E4M3_SS_TNILNSP_7ScaleInE1ELSR_1EEEEEENSA_6LayoutISE_NSB_IJNSC_ILi0EEESV_SV_EEEEENSB_IJNSA_10UnderscoreESY_SY_EEEEENS7_6detail26Sm90ImplicitGemmTileTraitsINSA_20SM90_TMA_LOAD_IM2COLENSA_14ComposedLayoutINSA_7SwizzleILi1ELi4ELi3EEENSA_18smem_ptr_flag_bitsILi8EEENSU_INSB_IJNSB_IJNSC_ILi8EEES19_EEENSB_IJSI_SD_EEENSB_IJSD_NSC_ILi56EEEEEEEEENSB_IJNSB_IJSI_NSC_ILi256EEEEEENSB_IJSD_SV_EEENSB_IJSV_NSC_ILi2048EEEEEEEEEEEEEvEENS12_INSA_13SM90_TMA_LOADES1M_vEEEENS_8epilogue10collective6detail29Sm90TmaWarpSpecializedAdapterINS1S_15DefaultEpilogueISL_NSB_IJNSB_IJlllEEESD_SV_EEES1X_NS1R_6thread17LinearCombinationISL_Li1EffLNS1Y_9ScaleType4KindE0ELNS_15FloatRoundStyleE2ESL_EENS_4gemm15EpilogueDefaultEEEEEvvEEEEvNT_6ParamsE:
	.zero		1536


//--------------------- SYMBOLS --------------------------

	.type		.nv.reservedSmem.offset0,@object
	.size		.nv.reservedSmem.offset0,0x4
